//
// Generated by NVIDIA NVVM Compiler
//
// Compiler Build ID: CL-36424714
// Cuda compilation tools, release 13.0, V13.0.88
// Based on NVVM 20.0.0
//

.version 9.0
.target sm_100
.address_size 64

	// .globl	_Z25attention_fwd_bf16_simplePK13__nv_bfloat16S1_S1_PS_iiiiif
.extern .shared .align 16 .b8 smem[];

.visible .entry _Z25attention_fwd_bf16_simplePK13__nv_bfloat16S1_S1_PS_iiiiif(
	.param .u64 .ptr .align 1 _Z25attention_fwd_bf16_simplePK13__nv_bfloat16S1_S1_PS_iiiiif_param_0,
	.param .u64 .ptr .align 1 _Z25attention_fwd_bf16_simplePK13__nv_bfloat16S1_S1_PS_iiiiif_param_1,
	.param .u64 .ptr .align 1 _Z25attention_fwd_bf16_simplePK13__nv_bfloat16S1_S1_PS_iiiiif_param_2,
	.param .u64 .ptr .align 1 _Z25attention_fwd_bf16_simplePK13__nv_bfloat16S1_S1_PS_iiiiif_param_3,
	.param .u32 _Z25attention_fwd_bf16_simplePK13__nv_bfloat16S1_S1_PS_iiiiif_param_4,
	.param .u32 _Z25attention_fwd_bf16_simplePK13__nv_bfloat16S1_S1_PS_iiiiif_param_5,
	.param .u32 _Z25attention_fwd_bf16_simplePK13__nv_bfloat16S1_S1_PS_iiiiif_param_6,
	.param .u32 _Z25attention_fwd_bf16_simplePK13__nv_bfloat16S1_S1_PS_iiiiif_param_7,
	.param .u32 _Z25attention_fwd_bf16_simplePK13__nv_bfloat16S1_S1_PS_iiiiif_param_8,
	.param .f32 _Z25attention_fwd_bf16_simplePK13__nv_bfloat16S1_S1_PS_iiiiif_param_9
)
{
	.reg .pred 	%p<66>;
	.reg .b16 	%rs<113>;
	.reg .b32 	%r<205>;
	.reg .b32 	%f<356>;
	.reg .b64 	%rd<87>;

	ld.param.u64 	%rd10, [_Z25attention_fwd_bf16_simplePK13__nv_bfloat16S1_S1_PS_iiiiif_param_0];
	ld.param.u64 	%rd11, [_Z25attention_fwd_bf16_simplePK13__nv_bfloat16S1_S1_PS_iiiiif_param_1];
	ld.param.u64 	%rd12, [_Z25attention_fwd_bf16_simplePK13__nv_bfloat16S1_S1_PS_iiiiif_param_2];
	ld.param.u64 	%rd13, [_Z25attention_fwd_bf16_simplePK13__nv_bfloat16S1_S1_PS_iiiiif_param_3];
	ld.param.u32 	%r69, [_Z25attention_fwd_bf16_simplePK13__nv_bfloat16S1_S1_PS_iiiiif_param_4];
	ld.param.u32 	%r65, [_Z25attention_fwd_bf16_simplePK13__nv_bfloat16S1_S1_PS_iiiiif_param_5];
	ld.param.u32 	%r66, [_Z25attention_fwd_bf16_simplePK13__nv_bfloat16S1_S1_PS_iiiiif_param_6];
	ld.param.u32 	%r67, [_Z25attention_fwd_bf16_simplePK13__nv_bfloat16S1_S1_PS_iiiiif_param_7];
	ld.param.u32 	%r68, [_Z25attention_fwd_bf16_simplePK13__nv_bfloat16S1_S1_PS_iiiiif_param_8];
	ld.param.f32 	%f56, [_Z25attention_fwd_bf16_simplePK13__nv_bfloat16S1_S1_PS_iiiiif_param_9];
	cvta.to.global.u64 	%rd1, %rd11;
	cvta.to.global.u64 	%rd2, %rd10;
	cvta.to.global.u64 	%rd3, %rd12;
	cvta.to.global.u64 	%rd4, %rd13;
	mov.u32 	%r1, %ctaid.x;
	mul.lo.s32 	%r70, %r65, %r69;
	mul.lo.s32 	%r71, %r70, %r66;
	setp.ge.s32 	%p1, %r1, %r71;
	@%p1 bra 	$L__BB0_70;
	mul.lo.s32 	%r72, %r66, %r65;
	div.s32 	%r73, %r1, %r72;
	div.s32 	%r74, %r1, %r66;
	rem.s32 	%r75, %r74, %r65;
	mul.lo.s32 	%r2, %r68, %r1;
	mad.lo.s32 	%r76, %r73, %r65, %r75;
	mul.lo.s32 	%r77, %r68, %r67;
	mul.lo.s32 	%r3, %r77, %r76;
	mov.u32 	%r197, %tid.x;
	setp.ge.s32 	%p2, %r197, %r67;
	mov.f32 	%f341, 0fFF800000;
	@%p2 bra 	$L__BB0_27;
	and.b32  	%r5, %r68, 7;
	setp.ne.s32 	%p3, %r5, 0;
	mov.u32 	%r6, %ntid.x;
	@%p3 bra 	$L__BB0_10;
	setp.lt.s32 	%p15, %r68, 1;
	@%p15 bra 	$L__BB0_8;
	mov.f32 	%f341, 0fFF800000;
	mov.u32 	%r103, smem;
	mov.u32 	%r185, %r197;
$L__BB0_5:
	mad.lo.s32 	%r8, %r185, %r68, %r3;
	mov.f32 	%f330, 0f00000000;
	mov.b32 	%r186, 0;
$L__BB0_6:
	add.s32 	%r100, %r186, %r2;
	add.s32 	%r101, %r8, %r186;
	mul.wide.u32 	%rd43, %r100, 2;
	add.s64 	%rd44, %rd2, %rd43;
	ld.global.nc.u16 	%rs64, [%rd44];
	// begin inline asm
	{ cvt.f32.bf16 %f155, %rs64;}

	// end inline asm
	mul.wide.s32 	%rd45, %r101, 2;
	add.s64 	%rd46, %rd1, %rd45;
	ld.global.nc.u16 	%rs65, [%rd46];
	// begin inline asm
	{ cvt.f32.bf16 %f156, %rs65;}

	// end inline asm
	fma.rn.f32 	%f171, %f155, %f156, %f330;
	ld.global.nc.u16 	%rs66, [%rd44+2];
	// begin inline asm
	{ cvt.f32.bf16 %f157, %rs66;}

	// end inline asm
	ld.global.nc.u16 	%rs67, [%rd46+2];
	// begin inline asm
	{ cvt.f32.bf16 %f158, %rs67;}

	// end inline asm
	fma.rn.f32 	%f172, %f157, %f158, %f171;
	ld.global.nc.u16 	%rs68, [%rd44+4];
	// begin inline asm
	{ cvt.f32.bf16 %f159, %rs68;}

	// end inline asm
	ld.global.nc.u16 	%rs69, [%rd46+4];
	// begin inline asm
	{ cvt.f32.bf16 %f160, %rs69;}

	// end inline asm
	fma.rn.f32 	%f173, %f159, %f160, %f172;
	ld.global.nc.u16 	%rs70, [%rd44+6];
	// begin inline asm
	{ cvt.f32.bf16 %f161, %rs70;}

	// end inline asm
	ld.global.nc.u16 	%rs71, [%rd46+6];
	// begin inline asm
	{ cvt.f32.bf16 %f162, %rs71;}

	// end inline asm
	fma.rn.f32 	%f174, %f161, %f162, %f173;
	ld.global.nc.u16 	%rs72, [%rd44+8];
	// begin inline asm
	{ cvt.f32.bf16 %f163, %rs72;}

	// end inline asm
	ld.global.nc.u16 	%rs73, [%rd46+8];
	// begin inline asm
	{ cvt.f32.bf16 %f164, %rs73;}

	// end inline asm
	fma.rn.f32 	%f175, %f163, %f164, %f174;
	ld.global.nc.u16 	%rs74, [%rd44+10];
	// begin inline asm
	{ cvt.f32.bf16 %f165, %rs74;}

	// end inline asm
	ld.global.nc.u16 	%rs75, [%rd46+10];
	// begin inline asm
	{ cvt.f32.bf16 %f166, %rs75;}

	// end inline asm
	fma.rn.f32 	%f176, %f165, %f166, %f175;
	ld.global.nc.u16 	%rs76, [%rd44+12];
	// begin inline asm
	{ cvt.f32.bf16 %f167, %rs76;}

	// end inline asm
	ld.global.nc.u16 	%rs77, [%rd46+12];
	// begin inline asm
	{ cvt.f32.bf16 %f168, %rs77;}

	// end inline asm
	fma.rn.f32 	%f177, %f167, %f168, %f176;
	ld.global.nc.u16 	%rs78, [%rd44+14];
	// begin inline asm
	{ cvt.f32.bf16 %f169, %rs78;}

	// end inline asm
	ld.global.nc.u16 	%rs79, [%rd46+14];
	// begin inline asm
	{ cvt.f32.bf16 %f170, %rs79;}

	// end inline asm
	fma.rn.f32 	%f330, %f169, %f170, %f177;
	add.s32 	%r186, %r186, 8;
	setp.lt.s32 	%p17, %r186, %r68;
	@%p17 bra 	$L__BB0_6;
	mul.f32 	%f178, %f56, %f330;
	shl.b32 	%r102, %r185, 2;
	add.s32 	%r104, %r103, %r102;
	st.shared.f32 	[%r104], %f178;
	max.f32 	%f341, %f341, %f178;
	add.s32 	%r185, %r185, %r6;
	setp.lt.s32 	%p18, %r185, %r67;
	@%p18 bra 	$L__BB0_5;
	bra.uni 	$L__BB0_27;
$L__BB0_8:
	mul.f32 	%f5, %f56, 0f00000000;
	mov.f32 	%f341, 0fFF800000;
	mov.u32 	%r97, smem;
	mov.u32 	%r187, %r197;
$L__BB0_9:
	shl.b32 	%r96, %r187, 2;
	add.s32 	%r98, %r97, %r96;
	st.shared.f32 	[%r98], %f5;
	max.f32 	%f341, %f341, %f5;
	add.s32 	%r187, %r187, %r6;
	setp.lt.s32 	%p16, %r187, %r67;
	@%p16 bra 	$L__BB0_9;
	bra.uni 	$L__BB0_27;
$L__BB0_10:
	setp.lt.s32 	%p4, %r68, 1;
	@%p4 bra 	$L__BB0_25;
	and.b32  	%r14, %r68, 15;
	and.b32  	%r15, %r68, 2147483632;
	and.b32  	%r16, %r68, 3;
	mov.f32 	%f341, 0fFF800000;
	add.s32 	%r82, %r68, -1;
	cvt.u64.u32 	%rd39, %r2;
	mov.u32 	%r188, %r197;
$L__BB0_12:
	setp.lt.u32 	%p6, %r82, 15;
	mad.lo.s32 	%r18, %r188, %r68, %r3;
	mov.f32 	%f339, 0f00000000;
	mov.b32 	%r192, 0;
	@%p6 bra 	$L__BB0_15;
	mov.f32 	%f339, 0f00000000;
	mov.b32 	%r189, 0;
$L__BB0_14:
	.pragma "nounroll";
	add.s32 	%r84, %r189, %r2;
	mul.wide.u32 	%rd14, %r84, 2;
	add.s64 	%rd15, %rd2, %rd14;
	ld.global.nc.u16 	%rs2, [%rd15];
	// begin inline asm
	{ cvt.f32.bf16 %f63, %rs2;}

	// end inline asm
	add.s32 	%r85, %r18, %r189;
	mul.wide.s32 	%rd16, %r85, 2;
	add.s64 	%rd17, %rd1, %rd16;
	ld.global.nc.u16 	%rs3, [%rd17];
	// begin inline asm
	{ cvt.f32.bf16 %f64, %rs3;}

	// end inline asm
	fma.rn.f32 	%f95, %f63, %f64, %f339;
	ld.global.nc.u16 	%rs4, [%rd15+2];
	// begin inline asm
	{ cvt.f32.bf16 %f65, %rs4;}

	// end inline asm
	ld.global.nc.u16 	%rs5, [%rd17+2];
	// begin inline asm
	{ cvt.f32.bf16 %f66, %rs5;}

	// end inline asm
	fma.rn.f32 	%f96, %f65, %f66, %f95;
	ld.global.nc.u16 	%rs6, [%rd15+4];
	// begin inline asm
	{ cvt.f32.bf16 %f67, %rs6;}

	// end inline asm
	ld.global.nc.u16 	%rs7, [%rd17+4];
	// begin inline asm
	{ cvt.f32.bf16 %f68, %rs7;}

	// end inline asm
	fma.rn.f32 	%f97, %f67, %f68, %f96;
	ld.global.nc.u16 	%rs8, [%rd15+6];
	// begin inline asm
	{ cvt.f32.bf16 %f69, %rs8;}

	// end inline asm
	ld.global.nc.u16 	%rs9, [%rd17+6];
	// begin inline asm
	{ cvt.f32.bf16 %f70, %rs9;}

	// end inline asm
	fma.rn.f32 	%f98, %f69, %f70, %f97;
	ld.global.nc.u16 	%rs10, [%rd15+8];
	// begin inline asm
	{ cvt.f32.bf16 %f71, %rs10;}

	// end inline asm
	ld.global.nc.u16 	%rs11, [%rd17+8];
	// begin inline asm
	{ cvt.f32.bf16 %f72, %rs11;}

	// end inline asm
	fma.rn.f32 	%f99, %f71, %f72, %f98;
	ld.global.nc.u16 	%rs12, [%rd15+10];
	// begin inline asm
	{ cvt.f32.bf16 %f73, %rs12;}

	// end inline asm
	ld.global.nc.u16 	%rs13, [%rd17+10];
	// begin inline asm
	{ cvt.f32.bf16 %f74, %rs13;}

	// end inline asm
	fma.rn.f32 	%f100, %f73, %f74, %f99;
	ld.global.nc.u16 	%rs14, [%rd15+12];
	// begin inline asm
	{ cvt.f32.bf16 %f75, %rs14;}

	// end inline asm
	ld.global.nc.u16 	%rs15, [%rd17+12];
	// begin inline asm
	{ cvt.f32.bf16 %f76, %rs15;}

	// end inline asm
	fma.rn.f32 	%f101, %f75, %f76, %f100;
	ld.global.nc.u16 	%rs16, [%rd15+14];
	// begin inline asm
	{ cvt.f32.bf16 %f77, %rs16;}

	// end inline asm
	ld.global.nc.u16 	%rs17, [%rd17+14];
	// begin inline asm
	{ cvt.f32.bf16 %f78, %rs17;}

	// end inline asm
	fma.rn.f32 	%f102, %f77, %f78, %f101;
	ld.global.nc.u16 	%rs18, [%rd15+16];
	// begin inline asm
	{ cvt.f32.bf16 %f79, %rs18;}

	// end inline asm
	ld.global.nc.u16 	%rs19, [%rd17+16];
	// begin inline asm
	{ cvt.f32.bf16 %f80, %rs19;}

	// end inline asm
	fma.rn.f32 	%f103, %f79, %f80, %f102;
	ld.global.nc.u16 	%rs20, [%rd15+18];
	// begin inline asm
	{ cvt.f32.bf16 %f81, %rs20;}

	// end inline asm
	ld.global.nc.u16 	%rs21, [%rd17+18];
	// begin inline asm
	{ cvt.f32.bf16 %f82, %rs21;}

	// end inline asm
	fma.rn.f32 	%f104, %f81, %f82, %f103;
	ld.global.nc.u16 	%rs22, [%rd15+20];
	// begin inline asm
	{ cvt.f32.bf16 %f83, %rs22;}

	// end inline asm
	ld.global.nc.u16 	%rs23, [%rd17+20];
	// begin inline asm
	{ cvt.f32.bf16 %f84, %rs23;}

	// end inline asm
	fma.rn.f32 	%f105, %f83, %f84, %f104;
	ld.global.nc.u16 	%rs24, [%rd15+22];
	// begin inline asm
	{ cvt.f32.bf16 %f85, %rs24;}

	// end inline asm
	ld.global.nc.u16 	%rs25, [%rd17+22];
	// begin inline asm
	{ cvt.f32.bf16 %f86, %rs25;}

	// end inline asm
	fma.rn.f32 	%f106, %f85, %f86, %f105;
	ld.global.nc.u16 	%rs26, [%rd15+24];
	// begin inline asm
	{ cvt.f32.bf16 %f87, %rs26;}

	// end inline asm
	ld.global.nc.u16 	%rs27, [%rd17+24];
	// begin inline asm
	{ cvt.f32.bf16 %f88, %rs27;}

	// end inline asm
	fma.rn.f32 	%f107, %f87, %f88, %f106;
	ld.global.nc.u16 	%rs28, [%rd15+26];
	// begin inline asm
	{ cvt.f32.bf16 %f89, %rs28;}

	// end inline asm
	ld.global.nc.u16 	%rs29, [%rd17+26];
	// begin inline asm
	{ cvt.f32.bf16 %f90, %rs29;}

	// end inline asm
	fma.rn.f32 	%f108, %f89, %f90, %f107;
	ld.global.nc.u16 	%rs30, [%rd15+28];
	// begin inline asm
	{ cvt.f32.bf16 %f91, %rs30;}

	// end inline asm
	ld.global.nc.u16 	%rs31, [%rd17+28];
	// begin inline asm
	{ cvt.f32.bf16 %f92, %rs31;}

	// end inline asm
	fma.rn.f32 	%f109, %f91, %f92, %f108;
	ld.global.nc.u16 	%rs32, [%rd15+30];
	// begin inline asm
	{ cvt.f32.bf16 %f93, %rs32;}

	// end inline asm
	ld.global.nc.u16 	%rs33, [%rd17+30];
	// begin inline asm
	{ cvt.f32.bf16 %f94, %rs33;}

	// end inline asm
	fma.rn.f32 	%f339, %f93, %f94, %f109;
	add.s32 	%r189, %r189, 16;
	setp.ne.s32 	%p7, %r189, %r15;
	mov.u32 	%r192, %r15;
	@%p7 bra 	$L__BB0_14;
$L__BB0_15:
	setp.eq.s32 	%p8, %r14, 0;
	@%p8 bra 	$L__BB0_24;
	add.s32 	%r86, %r14, -1;
	setp.lt.u32 	%p9, %r86, 7;
	@%p9 bra 	$L__BB0_18;
	add.s32 	%r87, %r192, %r2;
	mul.wide.u32 	%rd18, %r87, 2;
	add.s64 	%rd19, %rd2, %rd18;
	ld.global.nc.u16 	%rs34, [%rd19];
	// begin inline asm
	{ cvt.f32.bf16 %f110, %rs34;}

	// end inline asm
	add.s32 	%r88, %r18, %r192;
	mul.wide.s32 	%rd20, %r88, 2;
	add.s64 	%rd21, %rd1, %rd20;
	ld.global.nc.u16 	%rs35, [%rd21];
	// begin inline asm
	{ cvt.f32.bf16 %f111, %rs35;}

	// end inline asm
	fma.rn.f32 	%f126, %f110, %f111, %f339;
	cvt.u64.u32 	%rd23, %r192;
	add.s64 	%rd24, %rd23, %rd39;
	shl.b64 	%rd25, %rd24, 1;
	add.s64 	%rd26, %rd2, %rd25;
	ld.global.nc.u16 	%rs36, [%rd26+2];
	// begin inline asm
	{ cvt.f32.bf16 %f112, %rs36;}

	// end inline asm
	ld.global.nc.u16 	%rs37, [%rd21+2];
	// begin inline asm
	{ cvt.f32.bf16 %f113, %rs37;}

	// end inline asm
	fma.rn.f32 	%f127, %f112, %f113, %f126;
	ld.global.nc.u16 	%rs38, [%rd26+4];
	// begin inline asm
	{ cvt.f32.bf16 %f114, %rs38;}

	// end inline asm
	ld.global.nc.u16 	%rs39, [%rd21+4];
	// begin inline asm
	{ cvt.f32.bf16 %f115, %rs39;}

	// end inline asm
	fma.rn.f32 	%f128, %f114, %f115, %f127;
	ld.global.nc.u16 	%rs40, [%rd26+6];
	// begin inline asm
	{ cvt.f32.bf16 %f116, %rs40;}

	// end inline asm
	ld.global.nc.u16 	%rs41, [%rd21+6];
	// begin inline asm
	{ cvt.f32.bf16 %f117, %rs41;}

	// end inline asm
	fma.rn.f32 	%f129, %f116, %f117, %f128;
	ld.global.nc.u16 	%rs42, [%rd26+8];
	// begin inline asm
	{ cvt.f32.bf16 %f118, %rs42;}

	// end inline asm
	ld.global.nc.u16 	%rs43, [%rd21+8];
	// begin inline asm
	{ cvt.f32.bf16 %f119, %rs43;}

	// end inline asm
	fma.rn.f32 	%f130, %f118, %f119, %f129;
	ld.global.nc.u16 	%rs44, [%rd26+10];
	// begin inline asm
	{ cvt.f32.bf16 %f120, %rs44;}

	// end inline asm
	ld.global.nc.u16 	%rs45, [%rd21+10];
	// begin inline asm
	{ cvt.f32.bf16 %f121, %rs45;}

	// end inline asm
	fma.rn.f32 	%f131, %f120, %f121, %f130;
	ld.global.nc.u16 	%rs46, [%rd26+12];
	// begin inline asm
	{ cvt.f32.bf16 %f122, %rs46;}

	// end inline asm
	ld.global.nc.u16 	%rs47, [%rd21+12];
	// begin inline asm
	{ cvt.f32.bf16 %f123, %rs47;}

	// end inline asm
	fma.rn.f32 	%f132, %f122, %f123, %f131;
	ld.global.nc.u16 	%rs48, [%rd26+14];
	// begin inline asm
	{ cvt.f32.bf16 %f124, %rs48;}

	// end inline asm
	ld.global.nc.u16 	%rs49, [%rd21+14];
	// begin inline asm
	{ cvt.f32.bf16 %f125, %rs49;}

	// end inline asm
	fma.rn.f32 	%f339, %f124, %f125, %f132;
	add.s32 	%r192, %r192, 8;
$L__BB0_18:
	setp.lt.u32 	%p10, %r5, 4;
	@%p10 bra 	$L__BB0_20;
	add.s32 	%r89, %r192, %r2;
	mul.wide.u32 	%rd27, %r89, 2;
	add.s64 	%rd28, %rd2, %rd27;
	ld.global.nc.u16 	%rs50, [%rd28];
	// begin inline asm
	{ cvt.f32.bf16 %f134, %rs50;}

	// end inline asm
	add.s32 	%r90, %r18, %r192;
	mul.wide.s32 	%rd29, %r90, 2;
	add.s64 	%rd30, %rd1, %rd29;
	ld.global.nc.u16 	%rs51, [%rd30];
	// begin inline asm
	{ cvt.f32.bf16 %f135, %rs51;}

	// end inline asm
	fma.rn.f32 	%f142, %f134, %f135, %f339;
	cvt.u64.u32 	%rd32, %r192;
	add.s64 	%rd33, %rd32, %rd39;
	shl.b64 	%rd34, %rd33, 1;
	add.s64 	%rd35, %rd2, %rd34;
	ld.global.nc.u16 	%rs52, [%rd35+2];
	// begin inline asm
	{ cvt.f32.bf16 %f136, %rs52;}

	// end inline asm
	ld.global.nc.u16 	%rs53, [%rd30+2];
	// begin inline asm
	{ cvt.f32.bf16 %f137, %rs53;}

	// end inline asm
	fma.rn.f32 	%f143, %f136, %f137, %f142;
	ld.global.nc.u16 	%rs54, [%rd35+4];
	// begin inline asm
	{ cvt.f32.bf16 %f138, %rs54;}

	// end inline asm
	ld.global.nc.u16 	%rs55, [%rd30+4];
	// begin inline asm
	{ cvt.f32.bf16 %f139, %rs55;}

	// end inline asm
	fma.rn.f32 	%f144, %f138, %f139, %f143;
	ld.global.nc.u16 	%rs56, [%rd35+6];
	// begin inline asm
	{ cvt.f32.bf16 %f140, %rs56;}

	// end inline asm
	ld.global.nc.u16 	%rs57, [%rd30+6];
	// begin inline asm
	{ cvt.f32.bf16 %f141, %rs57;}

	// end inline asm
	fma.rn.f32 	%f339, %f140, %f141, %f144;
	add.s32 	%r192, %r192, 4;
$L__BB0_20:
	setp.eq.s32 	%p11, %r16, 0;
	@%p11 bra 	$L__BB0_24;
	setp.eq.s32 	%p12, %r16, 1;
	add.s32 	%r91, %r192, %r2;
	mul.wide.u32 	%rd36, %r91, 2;
	add.s64 	%rd37, %rd2, %rd36;
	ld.global.nc.u16 	%rs58, [%rd37];
	// begin inline asm
	{ cvt.f32.bf16 %f145, %rs58;}

	// end inline asm
	add.s32 	%r92, %r18, %r192;
	mul.wide.s32 	%rd38, %r92, 2;
	add.s64 	%rd5, %rd1, %rd38;
	ld.global.nc.u16 	%rs59, [%rd5];
	// begin inline asm
	{ cvt.f32.bf16 %f146, %rs59;}

	// end inline asm
	fma.rn.f32 	%f339, %f145, %f146, %f339;
	@%p12 bra 	$L__BB0_24;
	setp.eq.s32 	%p13, %r16, 2;
	cvt.u64.u32 	%rd40, %r192;
	add.s64 	%rd41, %rd40, %rd39;
	shl.b64 	%rd42, %rd41, 1;
	add.s64 	%rd6, %rd2, %rd42;
	ld.global.nc.u16 	%rs60, [%rd6+2];
	// begin inline asm
	{ cvt.f32.bf16 %f147, %rs60;}

	// end inline asm
	ld.global.nc.u16 	%rs61, [%rd5+2];
	// begin inline asm
	{ cvt.f32.bf16 %f148, %rs61;}

	// end inline asm
	fma.rn.f32 	%f339, %f147, %f148, %f339;
	@%p13 bra 	$L__BB0_24;
	ld.global.nc.u16 	%rs62, [%rd6+4];
	// begin inline asm
	{ cvt.f32.bf16 %f149, %rs62;}

	// end inline asm
	ld.global.nc.u16 	%rs63, [%rd5+4];
	// begin inline asm
	{ cvt.f32.bf16 %f150, %rs63;}

	// end inline asm
	fma.rn.f32 	%f339, %f149, %f150, %f339;
$L__BB0_24:
	mul.f32 	%f151, %f56, %f339;
	shl.b32 	%r93, %r188, 2;
	mov.u32 	%r94, smem;
	add.s32 	%r95, %r94, %r93;
	st.shared.f32 	[%r95], %f151;
	max.f32 	%f341, %f341, %f151;
	add.s32 	%r188, %r188, %r6;
	setp.lt.s32 	%p14, %r188, %r67;
	@%p14 bra 	$L__BB0_12;
	bra.uni 	$L__BB0_27;
$L__BB0_25:
	mul.f32 	%f23, %f56, 0f00000000;
	mov.f32 	%f341, 0fFF800000;
	mov.u32 	%r79, smem;
	mov.u32 	%r193, %r197;
$L__BB0_26:
	shl.b32 	%r78, %r193, 2;
	add.s32 	%r80, %r79, %r78;
	st.shared.f32 	[%r80], %f23;
	max.f32 	%f341, %f341, %f23;
	add.s32 	%r193, %r193, %r6;
	setp.lt.s32 	%p5, %r193, %r67;
	@%p5 bra 	$L__BB0_26;
$L__BB0_27:
	shl.b32 	%r105, %r67, 2;
	mov.u32 	%r106, smem;
	add.s32 	%r29, %r106, %r105;
	and.b32  	%r30, %r197, 31;
	mov.b32 	%r107, %f341;
	shfl.sync.bfly.b32	%r108|%p19, %r107, 16, 31, -1;
	mov.b32 	%f179, %r108;
	max.f32 	%f180, %f341, %f179;
	mov.b32 	%r109, %f180;
	shfl.sync.bfly.b32	%r110|%p20, %r109, 8, 31, -1;
	mov.b32 	%f181, %r110;
	max.f32 	%f182, %f180, %f181;
	mov.b32 	%r111, %f182;
	shfl.sync.bfly.b32	%r112|%p21, %r111, 4, 31, -1;
	mov.b32 	%f183, %r112;
	max.f32 	%f184, %f182, %f183;
	mov.b32 	%r113, %f184;
	shfl.sync.bfly.b32	%r114|%p22, %r113, 2, 31, -1;
	mov.b32 	%f185, %r114;
	max.f32 	%f186, %f184, %f185;
	mov.b32 	%r115, %f186;
	shfl.sync.bfly.b32	%r116|%p23, %r115, 1, 31, -1;
	mov.b32 	%f187, %r116;
	max.f32 	%f343, %f186, %f187;
	setp.ne.s32 	%p24, %r30, 0;
	shr.u32 	%r117, %r197, 3;
	add.s32 	%r31, %r29, %r117;
	@%p24 bra 	$L__BB0_29;
	st.shared.f32 	[%r31], %f343;
$L__BB0_29:
	bar.sync 	0;
	setp.gt.u32 	%p25, %r197, 31;
	shl.b32 	%r118, %r30, 2;
	add.s32 	%r32, %r29, %r118;
	@%p25 bra 	$L__BB0_33;
	mov.u32 	%r119, %ntid.x;
	add.s32 	%r120, %r119, 31;
	shr.u32 	%r121, %r120, 5;
	setp.ge.u32 	%p26, %r197, %r121;
	mov.f32 	%f342, 0fFF800000;
	@%p26 bra 	$L__BB0_32;
	ld.shared.f32 	%f342, [%r32];
$L__BB0_32:
	mov.b32 	%r122, %f342;
	shfl.sync.bfly.b32	%r123|%p27, %r122, 16, 31, -1;
	mov.b32 	%f189, %r123;
	max.f32 	%f190, %f342, %f189;
	mov.b32 	%r124, %f190;
	shfl.sync.bfly.b32	%r125|%p28, %r124, 8, 31, -1;
	mov.b32 	%f191, %r125;
	max.f32 	%f192, %f190, %f191;
	mov.b32 	%r126, %f192;
	shfl.sync.bfly.b32	%r127|%p29, %r126, 4, 31, -1;
	mov.b32 	%f193, %r127;
	max.f32 	%f194, %f192, %f193;
	mov.b32 	%r128, %f194;
	shfl.sync.bfly.b32	%r129|%p30, %r128, 2, 31, -1;
	mov.b32 	%f195, %r129;
	max.f32 	%f196, %f194, %f195;
	mov.b32 	%r130, %f196;
	shfl.sync.bfly.b32	%r131|%p31, %r130, 1, 31, -1;
	mov.b32 	%f197, %r131;
	max.f32 	%f343, %f196, %f197;
$L__BB0_33:
	bar.sync 	0;
	setp.ne.s32 	%p32, %r197, 0;
	@%p32 bra 	$L__BB0_35;
	st.shared.f32 	[%r29], %f343;
$L__BB0_35:
	setp.ge.s32 	%p33, %r197, %r67;
	bar.sync 	0;
	mov.f32 	%f345, 0f00000000;
	@%p33 bra 	$L__BB0_38;
	ld.shared.f32 	%f32, [%r29];
	mov.f32 	%f345, 0f00000000;
	mov.u32 	%r33, %ntid.x;
	mov.u32 	%r194, %r197;
$L__BB0_37:
	shl.b32 	%r132, %r194, 2;
	add.s32 	%r134, %r106, %r132;
	ld.shared.f32 	%f200, [%r134];
	sub.f32 	%f201, %f200, %f32;
	fma.rn.f32 	%f202, %f201, 0f3BBB989D, 0f3F000000;
	cvt.sat.f32.f32 	%f203, %f202;
	mov.f32 	%f204, 0f4B400001;
	mov.f32 	%f205, 0f437C0000;
	fma.rm.f32 	%f206, %f203, %f205, %f204;
	add.f32 	%f207, %f206, 0fCB40007F;
	neg.f32 	%f208, %f207;
	fma.rn.f32 	%f209, %f201, 0f3FB8AA3B, %f208;
	fma.rn.f32 	%f210, %f201, 0f32A57060, %f209;
	mov.b32 	%r135, %f206;
	shl.b32 	%r136, %r135, 23;
	mov.b32 	%f211, %r136;
	ex2.approx.ftz.f32 	%f212, %f210;
	mul.f32 	%f213, %f212, %f211;
	st.shared.f32 	[%r134], %f213;
	add.f32 	%f345, %f345, %f213;
	add.s32 	%r194, %r194, %r33;
	setp.lt.s32 	%p34, %r194, %r67;
	@%p34 bra 	$L__BB0_37;
$L__BB0_38:
	setp.ne.s32 	%p35, %r30, 0;
	mov.b32 	%r137, %f345;
	shfl.sync.bfly.b32	%r138|%p36, %r137, 16, 31, -1;
	mov.b32 	%f214, %r138;
	add.f32 	%f215, %f345, %f214;
	mov.b32 	%r139, %f215;
	shfl.sync.bfly.b32	%r140|%p37, %r139, 8, 31, -1;
	mov.b32 	%f216, %r140;
	add.f32 	%f217, %f215, %f216;
	mov.b32 	%r141, %f217;
	shfl.sync.bfly.b32	%r142|%p38, %r141, 4, 31, -1;
	mov.b32 	%f218, %r142;
	add.f32 	%f219, %f217, %f218;
	mov.b32 	%r143, %f219;
	shfl.sync.bfly.b32	%r144|%p39, %r143, 2, 31, -1;
	mov.b32 	%f220, %r144;
	add.f32 	%f221, %f219, %f220;
	mov.b32 	%r145, %f221;
	shfl.sync.bfly.b32	%r146|%p40, %r145, 1, 31, -1;
	mov.b32 	%f222, %r146;
	add.f32 	%f347, %f221, %f222;
	@%p35 bra 	$L__BB0_40;
	st.shared.f32 	[%r31], %f347;
$L__BB0_40:
	setp.gt.u32 	%p41, %r197, 31;
	bar.sync 	0;
	@%p41 bra 	$L__BB0_44;
	mov.u32 	%r147, %ntid.x;
	add.s32 	%r148, %r147, 31;
	shr.u32 	%r149, %r148, 5;
	setp.ge.u32 	%p42, %r197, %r149;
	mov.f32 	%f346, 0f00000000;
	@%p42 bra 	$L__BB0_43;
	ld.shared.f32 	%f346, [%r32];
$L__BB0_43:
	mov.b32 	%r150, %f346;
	shfl.sync.bfly.b32	%r151|%p43, %r150, 16, 31, -1;
	mov.b32 	%f224, %r151;
	add.f32 	%f225, %f346, %f224;
	mov.b32 	%r152, %f225;
	shfl.sync.bfly.b32	%r153|%p44, %r152, 8, 31, -1;
	mov.b32 	%f226, %r153;
	add.f32 	%f227, %f225, %f226;
	mov.b32 	%r154, %f227;
	shfl.sync.bfly.b32	%r155|%p45, %r154, 4, 31, -1;
	mov.b32 	%f228, %r155;
	add.f32 	%f229, %f227, %f228;
	mov.b32 	%r156, %f229;
	shfl.sync.bfly.b32	%r157|%p46, %r156, 2, 31, -1;
	mov.b32 	%f230, %r157;
	add.f32 	%f231, %f229, %f230;
	mov.b32 	%r158, %f231;
	shfl.sync.bfly.b32	%r159|%p47, %r158, 1, 31, -1;
	mov.b32 	%f232, %r159;
	add.f32 	%f347, %f231, %f232;
$L__BB0_44:
	setp.ne.s32 	%p48, %r197, 0;
	bar.sync 	0;
	@%p48 bra 	$L__BB0_46;
	st.shared.f32 	[%r29], %f347;
$L__BB0_46:
	setp.ge.s32 	%p49, %r197, %r67;
	bar.sync 	0;
	ld.shared.f32 	%f41, [%r29];
	@%p49 bra 	$L__BB0_51;
	setp.neu.f32 	%p50, %f41, 0f00000000;
	mov.u32 	%r36, %ntid.x;
	mov.u32 	%r196, %r197;
	@%p50 bra 	$L__BB0_48;
	bra.uni 	$L__BB0_50;
$L__BB0_48:
	mov.u32 	%r195, %r197;
$L__BB0_49:
	shl.b32 	%r164, %r195, 2;
	add.s32 	%r166, %r106, %r164;
	ld.shared.f32 	%f233, [%r166];
	div.rn.f32 	%f234, %f233, %f41;
	st.shared.f32 	[%r166], %f234;
	add.s32 	%r195, %r195, %r36;
	setp.lt.s32 	%p52, %r195, %r67;
	@%p52 bra 	$L__BB0_49;
	bra.uni 	$L__BB0_51;
$L__BB0_50:
	shl.b32 	%r160, %r196, 2;
	add.s32 	%r162, %r106, %r160;
	mov.b32 	%r163, 0;
	st.shared.u32 	[%r162], %r163;
	add.s32 	%r196, %r196, %r36;
	setp.lt.s32 	%p51, %r196, %r67;
	@%p51 bra 	$L__BB0_50;
$L__BB0_51:
	bar.sync 	0;
	setp.ge.s32 	%p53, %r197, %r68;
	@%p53 bra 	$L__BB0_70;
	setp.gt.s32 	%p54, %r67, 0;
	mov.u32 	%r41, %ntid.x;
	@%p54 bra 	$L__BB0_55;
	mov.f32 	%f235, 0f00000000;
	// begin inline asm
	{  cvt.rn.bf16.f32 %rs80, %f235;}

	// end inline asm
$L__BB0_54:
	add.s32 	%r167, %r197, %r2;
	mul.wide.s32 	%rd47, %r167, 2;
	add.s64 	%rd48, %rd4, %rd47;
	st.global.u16 	[%rd48], %rs80;
	add.s32 	%r197, %r197, %r41;
	setp.lt.s32 	%p55, %r197, %r68;
	@%p55 bra 	$L__BB0_54;
	bra.uni 	$L__BB0_70;
$L__BB0_55:
	and.b32  	%r42, %r67, 15;
	and.b32  	%r43, %r67, 7;
	and.b32  	%r44, %r67, 2147483632;
	and.b32  	%r45, %r67, 3;
	neg.s32 	%r46, %r44;
	shl.b32 	%r47, %r68, 4;
	mul.wide.s32 	%rd8, %r68, 2;
$L__BB0_56:
	setp.lt.u32 	%p56, %r67, 16;
	add.s32 	%r49, %r197, %r3;
	mov.f32 	%f355, 0f00000000;
	mov.b32 	%r202, 0;
	@%p56 bra 	$L__BB0_59;
	add.s32 	%r198, %r106, 32;
	mov.f32 	%f355, 0f00000000;
	mov.u32 	%r199, %r49;
	mov.u32 	%r200, %r46;
$L__BB0_58:
	.pragma "nounroll";
	ld.shared.v4.f32 	{%f255, %f256, %f257, %f258}, [%r198+-32];
	mul.wide.s32 	%rd49, %r199, 2;
	add.s64 	%rd50, %rd3, %rd49;
	ld.global.nc.u16 	%rs81, [%rd50];
	// begin inline asm
	{ cvt.f32.bf16 %f239, %rs81;}

	// end inline asm
	fma.rn.f32 	%f259, %f255, %f239, %f355;
	add.s64 	%rd52, %rd50, %rd8;
	ld.global.nc.u16 	%rs82, [%rd52];
	// begin inline asm
	{ cvt.f32.bf16 %f240, %rs82;}

	// end inline asm
	fma.rn.f32 	%f260, %f256, %f240, %f259;
	add.s64 	%rd53, %rd52, %rd8;
	ld.global.nc.u16 	%rs83, [%rd53];
	// begin inline asm
	{ cvt.f32.bf16 %f241, %rs83;}

	// end inline asm
	fma.rn.f32 	%f261, %f257, %f241, %f260;
	add.s64 	%rd54, %rd53, %rd8;
	ld.global.nc.u16 	%rs84, [%rd54];
	// begin inline asm
	{ cvt.f32.bf16 %f242, %rs84;}

	// end inline asm
	fma.rn.f32 	%f262, %f258, %f242, %f261;
	ld.shared.v4.f32 	{%f263, %f264, %f265, %f266}, [%r198+-16];
	add.s64 	%rd55, %rd54, %rd8;
	ld.global.nc.u16 	%rs85, [%rd55];
	// begin inline asm
	{ cvt.f32.bf16 %f243, %rs85;}

	// end inline asm
	fma.rn.f32 	%f267, %f263, %f243, %f262;
	add.s64 	%rd56, %rd55, %rd8;
	ld.global.nc.u16 	%rs86, [%rd56];
	// begin inline asm
	{ cvt.f32.bf16 %f244, %rs86;}

	// end inline asm
	fma.rn.f32 	%f268, %f264, %f244, %f267;
	add.s64 	%rd57, %rd56, %rd8;
	ld.global.nc.u16 	%rs87, [%rd57];
	// begin inline asm
	{ cvt.f32.bf16 %f245, %rs87;}

	// end inline asm
	fma.rn.f32 	%f269, %f265, %f245, %f268;
	add.s64 	%rd58, %rd57, %rd8;
	ld.global.nc.u16 	%rs88, [%rd58];
	// begin inline asm
	{ cvt.f32.bf16 %f246, %rs88;}

	// end inline asm
	fma.rn.f32 	%f270, %f266, %f246, %f269;
	ld.shared.v4.f32 	{%f271, %f272, %f273, %f274}, [%r198];
	add.s64 	%rd59, %rd58, %rd8;
	ld.global.nc.u16 	%rs89, [%rd59];
	// begin inline asm
	{ cvt.f32.bf16 %f247, %rs89;}

	// end inline asm
	fma.rn.f32 	%f275, %f271, %f247, %f270;
	add.s64 	%rd60, %rd59, %rd8;
	ld.global.nc.u16 	%rs90, [%rd60];
	// begin inline asm
	{ cvt.f32.bf16 %f248, %rs90;}

	// end inline asm
	fma.rn.f32 	%f276, %f272, %f248, %f275;
	add.s64 	%rd61, %rd60, %rd8;
	ld.global.nc.u16 	%rs91, [%rd61];
	// begin inline asm
	{ cvt.f32.bf16 %f249, %rs91;}

	// end inline asm
	fma.rn.f32 	%f277, %f273, %f249, %f276;
	add.s64 	%rd62, %rd61, %rd8;
	ld.global.nc.u16 	%rs92, [%rd62];
	// begin inline asm
	{ cvt.f32.bf16 %f250, %rs92;}

	// end inline asm
	fma.rn.f32 	%f278, %f274, %f250, %f277;
	ld.shared.v4.f32 	{%f279, %f280, %f281, %f282}, [%r198+16];
	add.s64 	%rd63, %rd62, %rd8;
	ld.global.nc.u16 	%rs93, [%rd63];
	// begin inline asm
	{ cvt.f32.bf16 %f251, %rs93;}

	// end inline asm
	fma.rn.f32 	%f283, %f279, %f251, %f278;
	add.s64 	%rd64, %rd63, %rd8;
	ld.global.nc.u16 	%rs94, [%rd64];
	// begin inline asm
	{ cvt.f32.bf16 %f252, %rs94;}

	// end inline asm
	fma.rn.f32 	%f284, %f280, %f252, %f283;
	add.s64 	%rd65, %rd64, %rd8;
	ld.global.nc.u16 	%rs95, [%rd65];
	// begin inline asm
	{ cvt.f32.bf16 %f253, %rs95;}

	// end inline asm
	fma.rn.f32 	%f285, %f281, %f253, %f284;
	add.s64 	%rd66, %rd65, %rd8;
	ld.global.nc.u16 	%rs96, [%rd66];
	// begin inline asm
	{ cvt.f32.bf16 %f254, %rs96;}

	// end inline asm
	fma.rn.f32 	%f355, %f282, %f254, %f285;
	add.s32 	%r200, %r200, 16;
	add.s32 	%r199, %r199, %r47;
	add.s32 	%r198, %r198, 64;
	setp.ne.s32 	%p57, %r200, 0;
	mov.u32 	%r202, %r44;
	@%p57 bra 	$L__BB0_58;
$L__BB0_59:
	setp.eq.s32 	%p58, %r42, 0;
	@%p58 bra 	$L__BB0_69;
	add.s32 	%r171, %r42, -1;
	setp.lt.u32 	%p59, %r171, 7;
	@%p59 bra 	$L__BB0_62;
	shl.b32 	%r172, %r202, 2;
	add.s32 	%r174, %r106, %r172;
	ld.shared.f32 	%f295, [%r174];
	mad.lo.s32 	%r175, %r202, %r68, %r49;
	mul.wide.s32 	%rd67, %r175, 2;
	add.s64 	%rd68, %rd3, %rd67;
	ld.global.nc.u16 	%rs97, [%rd68];
	// begin inline asm
	{ cvt.f32.bf16 %f287, %rs97;}

	// end inline asm
	fma.rn.f32 	%f296, %f295, %f287, %f355;
	ld.shared.f32 	%f297, [%r174+4];
	mul.wide.s32 	%rd69, %r68, 2;
	add.s64 	%rd70, %rd68, %rd69;
	ld.global.nc.u16 	%rs98, [%rd70];
	// begin inline asm
	{ cvt.f32.bf16 %f288, %rs98;}

	// end inline asm
	fma.rn.f32 	%f298, %f297, %f288, %f296;
	ld.shared.f32 	%f299, [%r174+8];
	add.s64 	%rd71, %rd70, %rd69;
	ld.global.nc.u16 	%rs99, [%rd71];
	// begin inline asm
	{ cvt.f32.bf16 %f289, %rs99;}

	// end inline asm
	fma.rn.f32 	%f300, %f299, %f289, %f298;
	ld.shared.f32 	%f301, [%r174+12];
	add.s64 	%rd72, %rd71, %rd69;
	ld.global.nc.u16 	%rs100, [%rd72];
	// begin inline asm
	{ cvt.f32.bf16 %f290, %rs100;}

	// end inline asm
	fma.rn.f32 	%f302, %f301, %f290, %f300;
	ld.shared.f32 	%f303, [%r174+16];
	add.s64 	%rd73, %rd72, %rd69;
	ld.global.nc.u16 	%rs101, [%rd73];
	// begin inline asm
	{ cvt.f32.bf16 %f291, %rs101;}

	// end inline asm
	fma.rn.f32 	%f304, %f303, %f291, %f302;
	ld.shared.f32 	%f305, [%r174+20];
	add.s64 	%rd74, %rd73, %rd69;
	ld.global.nc.u16 	%rs102, [%rd74];
	// begin inline asm
	{ cvt.f32.bf16 %f292, %rs102;}

	// end inline asm
	fma.rn.f32 	%f306, %f305, %f292, %f304;
	ld.shared.f32 	%f307, [%r174+24];
	add.s64 	%rd75, %rd74, %rd69;
	ld.global.nc.u16 	%rs103, [%rd75];
	// begin inline asm
	{ cvt.f32.bf16 %f293, %rs103;}

	// end inline asm
	fma.rn.f32 	%f308, %f307, %f293, %f306;
	ld.shared.f32 	%f309, [%r174+28];
	add.s64 	%rd76, %rd75, %rd69;
	ld.global.nc.u16 	%rs104, [%rd76];
	// begin inline asm
	{ cvt.f32.bf16 %f294, %rs104;}

	// end inline asm
	fma.rn.f32 	%f355, %f309, %f294, %f308;
	add.s32 	%r202, %r202, 8;
$L__BB0_62:
	setp.eq.s32 	%p60, %r43, 0;
	@%p60 bra 	$L__BB0_69;
	add.s32 	%r176, %r43, -1;
	setp.lt.u32 	%p61, %r176, 3;
	@%p61 bra 	$L__BB0_65;
	shl.b32 	%r177, %r202, 2;
	add.s32 	%r179, %r106, %r177;
	ld.shared.f32 	%f315, [%r179];
	mad.lo.s32 	%r180, %r202, %r68, %r49;
	mul.wide.s32 	%rd77, %r180, 2;
	add.s64 	%rd78, %rd3, %rd77;
	ld.global.nc.u16 	%rs105, [%rd78];
	// begin inline asm
	{ cvt.f32.bf16 %f311, %rs105;}

	// end inline asm
	fma.rn.f32 	%f316, %f315, %f311, %f355;
	ld.shared.f32 	%f317, [%r179+4];
	add.s64 	%rd80, %rd78, %rd8;
	ld.global.nc.u16 	%rs106, [%rd80];
	// begin inline asm
	{ cvt.f32.bf16 %f312, %rs106;}

	// end inline asm
	fma.rn.f32 	%f318, %f317, %f312, %f316;
	ld.shared.f32 	%f319, [%r179+8];
	add.s64 	%rd81, %rd80, %rd8;
	ld.global.nc.u16 	%rs107, [%rd81];
	// begin inline asm
	{ cvt.f32.bf16 %f313, %rs107;}

	// end inline asm
	fma.rn.f32 	%f320, %f319, %f313, %f318;
	ld.shared.f32 	%f321, [%r179+12];
	add.s64 	%rd82, %rd81, %rd8;
	ld.global.nc.u16 	%rs108, [%rd82];
	// begin inline asm
	{ cvt.f32.bf16 %f314, %rs108;}

	// end inline asm
	fma.rn.f32 	%f355, %f321, %f314, %f320;
	add.s32 	%r202, %r202, 4;
$L__BB0_65:
	setp.eq.s32 	%p62, %r45, 0;
	@%p62 bra 	$L__BB0_69;
	setp.eq.s32 	%p63, %r45, 1;
	shl.b32 	%r181, %r202, 2;
	add.s32 	%r61, %r106, %r181;
	ld.shared.f32 	%f323, [%r61];
	mad.lo.s32 	%r183, %r202, %r68, %r49;
	mul.wide.s32 	%rd83, %r183, 2;
	add.s64 	%rd7, %rd3, %rd83;
	ld.global.nc.u16 	%rs109, [%rd7];
	// begin inline asm
	{ cvt.f32.bf16 %f322, %rs109;}

	// end inline asm
	fma.rn.f32 	%f355, %f323, %f322, %f355;
	@%p63 bra 	$L__BB0_69;
	setp.eq.s32 	%p64, %r45, 2;
	ld.shared.f32 	%f325, [%r61+4];
	add.s64 	%rd9, %rd7, %rd8;
	ld.global.nc.u16 	%rs110, [%rd9];
	// begin inline asm
	{ cvt.f32.bf16 %f324, %rs110;}

	// end inline asm
	fma.rn.f32 	%f355, %f325, %f324, %f355;
	@%p64 bra 	$L__BB0_69;
	ld.shared.f32 	%f327, [%r61+8];
	add.s64 	%rd84, %rd9, %rd8;
	ld.global.nc.u16 	%rs111, [%rd84];
	// begin inline asm
	{ cvt.f32.bf16 %f326, %rs111;}

	// end inline asm
	fma.rn.f32 	%f355, %f327, %f326, %f355;
$L__BB0_69:
	// begin inline asm
	{  cvt.rn.bf16.f32 %rs112, %f355;}

	// end inline asm
	add.s32 	%r184, %r197, %r2;
	mul.wide.s32 	%rd85, %r184, 2;
	add.s64 	%rd86, %rd4, %rd85;
	st.global.u16 	[%rd86], %rs112;
	add.s32 	%r197, %r197, %r41;
	setp.lt.s32 	%p65, %r197, %r68;
	@%p65 bra 	$L__BB0_56;
$L__BB0_70:
	ret;

}


// ===== COMPILED SASS (sm_100) =====

	.target	sm_100

	.elftype	@"ET_EXEC"


//--------------------- .note.nv.tkinfo           --------------------------
	.section	.note.nv.tkinfo,"",@"SHT_NOTE"
	.sectionflags	@"SHF_NOTE_NV_TKINFO"
	.tkinfo
        /*0018*/ 	.word	0x00000002
        /*0030*/ 	.string	""
        /*0030*/ 	.string	"ptxas"
        /*0030*/ 	.string	"Cuda compilation tools, release 13.0, V13.0.88"
        /*0030*/ 	.string	"Build cuda_13.0.r13.0/compiler.36424714_0"
        /*0030*/ 	.string	"-arch sm_100 -m 64 "



//--------------------- .note.nv.cuinfo           --------------------------
	.section	.note.nv.cuinfo,"",@"SHT_NOTE"
	.sectionflags	@"SHF_NOTE_NV_CUINFO"
        /*0018*/ 	.short	0x0002
        /*001a*/ 	.short	0x0064
        /*001c*/ 	.short	0x0082
	.zero		2


//--------------------- .nv.info                  --------------------------
	.section	.nv.info,"",@"SHT_CUDA_INFO"
	.align	4


	//----- nvinfo : EIATTR_REGCOUNT
	.align		4
        /*0000*/ 	.byte	0x04, 0x2f
        /*0002*/ 	.short	(.L_1 - .L_0)
	.align		4
.L_0:
        /*0004*/ 	.word	index@(_Z25attention_fwd_bf16_simplePK13__nv_bfloat16S1_S1_PS_iiiiif)
        /*0008*/ 	.word	0x00000020


	//----- nvinfo : EIATTR_FRAME_SIZE
	.align		4
.L_1:
        /*000c*/ 	.byte	0x04, 0x11
        /*000e*/ 	.short	(.L_3 - .L_2)
	.align		4
.L_2:
        /*0010*/ 	.word	index@($__internal_0_$__cuda_sm3x_div_rn_noftz_f32_slowpath)
        /*0014*/ 	.word	0x00000000


	//----- nvinfo : EIATTR_FRAME_SIZE
	.align		4
.L_3:
        /*0018*/ 	.byte	0x04, 0x11
        /*001a*/ 	.short	(.L_5 - .L_4)
	.align		4
.L_4:
        /*001c*/ 	.word	index@(_Z25attention_fwd_bf16_simplePK13__nv_bfloat16S1_S1_PS_iiiiif)
        /*0020*/ 	.word	0x00000000


	//----- nvinfo : EIATTR_MIN_STACK_SIZE
	.align		4
.L_5:
        /*0024*/ 	.byte	0x04, 0x12
        /*0026*/ 	.short	(.L_7 - .L_6)
	.align		4
.L_6:
        /*0028*/ 	.word	index@(_Z25attention_fwd_bf16_simplePK13__nv_bfloat16S1_S1_PS_iiiiif)
        /*002c*/ 	.word	0x00000000
.L_7:


//--------------------- .nv.compat                --------------------------
	.section	.nv.compat,"",@"SHT_CUDA_COMPAT_INFO"
	.align	4
        /*0000*/ 	.byte	0x02, 0x09, 0x00, 0x00, 0x02, 0x02, 0x01, 0x00, 0x02, 0x05, 0x05, 0x00, 0x03, 0x07, 0x01, 0x01
        /*0010*/ 	.byte	0x02, 0x03, 0x00, 0x00, 0x02, 0x06, 0x01, 0x00, 0x04, 0x0b, 0x08, 0x00, 0x01, 0x00, 0x00, 0x00
        /*0020*/ 	.byte	0x00, 0x00, 0x00, 0x00


//--------------------- .nv.info._Z25attention_fwd_bf16_simplePK13__nv_bfloat16S1_S1_PS_iiiiif --------------------------
	.section	.nv.info._Z25attention_fwd_bf16_simplePK13__nv_bfloat16S1_S1_PS_iiiiif,"",@"SHT_CUDA_INFO"
	.sectionflags	@""
	.align	4


	//----- nvinfo : EIATTR_CUDA_API_VERSION
	.align		4
        /*0000*/ 	.byte	0x04, 0x37
        /*0002*/ 	.short	(.L_9 - .L_8)
.L_8:
        /*0004*/ 	.word	0x00000082


	//----- nvinfo : EIATTR_KPARAM_INFO
	.align		4
.L_9:
        /*0008*/ 	.byte	0x04, 0x17
        /*000a*/ 	.short	(.L_11 - .L_10)
.L_10:
        /*000c*/ 	.word	0x00000000
        /*0010*/ 	.short	0x0009
        /*0012*/ 	.short	0x0034
        /*0014*/ 	.byte	0x00, 0xf0, 0x11, 0x00


	//----- nvinfo : EIATTR_KPARAM_INFO
	.align		4
.L_11:
        /*0018*/ 	.byte	0x04, 0x17
        /*001a*/ 	.short	(.L_13 - .L_12)
.L_12:
        /*001c*/ 	.word	0x00000000
        /*0020*/ 	.short	0x0008
        /*0022*/ 	.short	0x0030
        /*0024*/ 	.byte	0x00, 0xf0, 0x11, 0x00


	//----- nvinfo : EIATTR_KPARAM_INFO
	.align		4
.L_13:
        /*0028*/ 	.byte	0x04, 0x17
        /*002a*/ 	.short	(.L_15 - .L_14)
.L_14:
        /*002c*/ 	.word	0x00000000
        /*0030*/ 	.short	0x0007
        /*0032*/ 	.short	0x002c
        /*0034*/ 	.byte	0x00, 0xf0, 0x11, 0x00


	//----- nvinfo : EIATTR_KPARAM_INFO
	.align		4
.L_15:
        /*0038*/ 	.byte	0x04, 0x17
        /*003a*/ 	.short	(.L_17 - .L_16)
.L_16:
        /*003c*/ 	.word	0x00000000
        /*0040*/ 	.short	0x0006
        /*0042*/ 	.short	0x0028
        /*0044*/ 	.byte	0x00, 0xf0, 0x11, 0x00


	//----- nvinfo : EIATTR_KPARAM_INFO
	.align		4
.L_17:
        /*0048*/ 	.byte	0x04, 0x17
        /*004a*/ 	.short	(.L_19 - .L_18)
.L_18:
        /*004c*/ 	.word	0x00000000
        /*0050*/ 	.short	0x0005
        /*0052*/ 	.short	0x0024
        /*0054*/ 	.byte	0x00, 0xf0, 0x11, 0x00


	//----- nvinfo : EIATTR_KPARAM_INFO
	.align		4
.L_19:
        /*0058*/ 	.byte	0x04, 0x17
        /*005a*/ 	.short	(.L_21 - .L_20)
.L_20:
        /*005c*/ 	.word	0x00000000
        /*0060*/ 	.short	0x0004
        /*0062*/ 	.short	0x0020
        /*0064*/ 	.byte	0x00, 0xf0, 0x11, 0x00


	//----- nvinfo : EIATTR_KPARAM_INFO
	.align		4
.L_21:
        /*0068*/ 	.byte	0x04, 0x17
        /*006a*/ 	.short	(.L_23 - .L_22)
.L_22:
        /*006c*/ 	.word	0x00000000
        /*0070*/ 	.short	0x0003
        /*0072*/ 	.short	0x0018
        /*0074*/ 	.byte	0x00, 0xf5, 0x21, 0x00


	//----- nvinfo : EIATTR_KPARAM_INFO
	.align		4
.L_23:
        /*0078*/ 	.byte	0x04, 0x17
        /*007a*/ 	.short	(.L_25 - .L_24)
.L_24:
        /*007c*/ 	.word	0x00000000
        /*0080*/ 	.short	0x0002
        /*0082*/ 	.short	0x0010
        /*0084*/ 	.byte	0x00, 0xf5, 0x21, 0x00


	//----- nvinfo : EIATTR_KPARAM_INFO
	.align		4
.L_25:
        /*0088*/ 	.byte	0x04, 0x17
        /*008a*/ 	.short	(.L_27 - .L_26)
.L_26:
        /*008c*/ 	.word	0x00000000
        /*0090*/ 	.short	0x0001
        /*0092*/ 	.short	0x0008
        /*0094*/ 	.byte	0x00, 0xf5, 0x21, 0x00


	//----- nvinfo : EIATTR_KPARAM_INFO
	.align		4
.L_27:
        /*0098*/ 	.byte	0x04, 0x17
        /*009a*/ 	.short	(.L_29 - .L_28)
.L_28:
        /*009c*/ 	.word	0x00000000
        /*00a0*/ 	.short	0x0000
        /*00a2*/ 	.short	0x0000
        /*00a4*/ 	.byte	0x00, 0xf5, 0x21, 0x00


	//----- nvinfo : EIATTR_SPARSE_MMA_MASK
	.align		4
.L_29:
        /*00a8*/ 	.byte	0x03, 0x50
        /*00aa*/ 	.short	0x0000


	//----- nvinfo : EIATTR_MAXREG_COUNT
	.align		4
        /*00ac*/ 	.byte	0x03, 0x1b
        /*00ae*/ 	.short	0x00ff


	//----- nvinfo : EIATTR_NUM_BARRIERS
	.align		4
        /*00b0*/ 	.byte	0x02, 0x4c
        /*00b2*/ 	.byte	0x01
	.zero		1


	//----- nvinfo : EIATTR_MERCURY_ISA_VERSION
	.align		4
        /*00b4*/ 	.byte	0x03, 0x5f
        /*00b6*/ 	.short	0x0101


	//----- nvinfo : EIATTR_UNUSED_LOAD_BYTE_OFFSET
	.align		4
        /*00b8*/ 	.byte	0x04, 0x44
        /*00ba*/ 	.short	(.L_31 - .L_30)


	//   ....[0]....
.L_30:
        /*00bc*/ 	.word	0x00003040
        /*00c0*/ 	.word	0x00000fff


	//----- nvinfo : EIATTR_COOP_GROUP_MASK_REGIDS
	.align		4
.L_31:
        /*00c4*/ 	.byte	0x04, 0x29
        /*00c6*/ 	.short	(.L_33 - .L_32)


	//   ....[0]....
.L_32:
        /*00c8*/ 	.word	0xffffffff


	//   ....[1]....
        /*00cc*/ 	.word	0xffffffff


	//   ....[2]....
        /*00d0*/ 	.word	0xffffffff


	//   ....[3]....
        /*00d4*/ 	.word	0xffffffff


	//   ....[4]....
        /*00d8*/ 	.word	0xffffffff


	//   ....[5]....
        /*00dc*/ 	.word	0xffffffff


	//   ....[6]....
        /*00e0*/ 	.word	0xffffffff


	//   ....[7]....
        /*00e4*/ 	.word	0xffffffff


	//   ....[8]....
        /*00e8*/ 	.word	0xffffffff


	//   ....[9]....
        /*00ec*/ 	.word	0xffffffff


	//   ....[10]....
        /*00f0*/ 	.word	0xffffffff


	//   ....[11]....
        /*00f4*/ 	.word	0xffffffff


	//   ....[12]....
        /*00f8*/ 	.word	0xffffffff


	//   ....[13]....
        /*00fc*/ 	.word	0xffffffff


	//   ....[14]....
        /*0100*/ 	.word	0xffffffff


	//   ....[15]....
        /*0104*/ 	.word	0xffffffff


	//   ....[16]....
        /*0108*/ 	.word	0xffffffff


	//   ....[17]....
        /*010c*/ 	.word	0xffffffff


	//   ....[18]....
        /*0110*/ 	.word	0xffffffff


	//   ....[19]....
        /*0114*/ 	.word	0xffffffff


	//   ....[20]....
        /*0118*/ 	.word	0x0500000e


	//   ....[21]....
        /*011c*/ 	.word	0x0500000e


	//   ....[22]....
        /*0120*/ 	.word	0x0500000e


	//   ....[23]....
        /*0124*/ 	.word	0x0500000e


	//   ....[24]....
        /*0128*/ 	.word	0x0500000e


	//   ....[25]....
        /*012c*/ 	.word	0x0500000e


	//   ....[26]....
        /*0130*/ 	.word	0x0500000e


	//   ....[27]....
        /*0134*/ 	.word	0x0500000e


	//   ....[28]....
        /*0138*/ 	.word	0x0500000e


	//   ....[29]....
        /*013c*/ 	.word	0x0500000e


	//----- nvinfo : EIATTR_COOP_GROUP_INSTR_OFFSETS
	.align		4
.L_33:
        /*0140*/ 	.byte	0x04, 0x28
        /*0142*/ 	.short	(.L_35 - .L_34)


	//   ....[0]....
.L_34:
        /*0144*/ 	.word	0x00001b50


	//   ....[1]....
        /*0148*/ 	.word	0x00001bb0


	//   ....[2]....
        /*014c*/ 	.word	0x00001be0


	//   ....[3]....
        /*0150*/ 	.word	0x00001c20


	//   ....[4]....
        /*0154*/ 	.word	0x00001c40


	//   ....[5]....
        /*0158*/ 	.word	0x00001d20


	//   ....[6]....
        /*015c*/ 	.word	0x00001d40


	//   ....[7]....
        /*0160*/ 	.word	0x00001d60


	//   ....[8]....
        /*0164*/ 	.word	0x00001d80


	//   ....[9]....
        /*0168*/ 	.word	0x00001da0


	//   ....[10]....
        /*016c*/ 	.word	0x00001fc0


	//   ....[11]....
        /*0170*/ 	.word	0x00002010


	//   ....[12]....
        /*0174*/ 	.word	0x00002030


	//   ....[13]....
        /*0178*/ 	.word	0x00002050


	//   ....[14]....
        /*017c*/ 	.word	0x00002070


	//   ....[15]....
        /*0180*/ 	.word	0x00002150


	//   ....[16]....
        /*0184*/ 	.word	0x00002170


	//   ....[17]....
        /*0188*/ 	.word	0x00002190


	//   ....[18]....
        /*018c*/ 	.word	0x000021b0


	//   ....[19]....
        /*0190*/ 	.word	0x000021d0


	//   ....[20]....
        /*0194*/ 	.word	0x00003200


	//   ....[21]....
        /*0198*/ 	.word	0x00003270


	//   ....[22]....
        /*019c*/ 	.word	0x000032e0


	//   ....[23]....
        /*01a0*/ 	.word	0x00003350


	//   ....[24]....
        /*01a4*/ 	.word	0x000033c0


	//   ....[25]....
        /*01a8*/ 	.word	0x00003440


	//   ....[26]....
        /*01ac*/ 	.word	0x000034b0


	//   ....[27]....
        /*01b0*/ 	.word	0x00003520


	//   ....[28]....
        /*01b4*/ 	.word	0x00003590


	//   ....[29]....
        /*01b8*/ 	.word	0x00003600


	//----- nvinfo : EIATTR_VRC_CTA_INIT_COUNT
	.align		4
.L_35:
        /*01bc*/ 	.byte	0x02, 0x4a
	.zero		1
	.zero		1


	//----- nvinfo : EIATTR_EXIT_INSTR_OFFSETS
	.align		4
        /*01c0*/ 	.byte	0x04, 0x1c
        /*01c2*/ 	.short	(.L_37 - .L_36)


	//   ....[0]....
.L_36:
        /*01c4*/ 	.word	0x00000070


	//   ....[1]....
        /*01c8*/ 	.word	0x000024a0


	//   ....[2]....
        /*01cc*/ 	.word	0x00002570


	//   ....[3]....
        /*01d0*/ 	.word	0x000031a0


	//----- nvinfo : EIATTR_CRS_STACK_SIZE
	.align		4
.L_37:
        /*01d4*/ 	.byte	0x04, 0x1e
        /*01d6*/ 	.short	(.L_39 - .L_38)
.L_38:
        /*01d8*/ 	.word	0x00000000


	//----- nvinfo : EIATTR_CBANK_PARAM_SIZE
	.align		4
.L_39:
        /*01dc*/ 	.byte	0x03, 0x19
        /*01de*/ 	.short	0x0038


	//----- nvinfo : EIATTR_PARAM_CBANK
	.align		4
        /*01e0*/ 	.byte	0x04, 0x0a
        /*01e2*/ 	.short	(.L_41 - .L_40)
	.align		4
.L_40:
        /*01e4*/ 	.word	index@(.nv.constant0._Z25attention_fwd_bf16_simplePK13__nv_bfloat16S1_S1_PS_iiiiif)
        /*01e8*/ 	.short	0x0380
        /*01ea*/ 	.short	0x0038


	//----- nvinfo : EIATTR_SW_WAR
	.align		4
.L_41:
        /*01ec*/ 	.byte	0x04, 0x36
        /*01ee*/ 	.short	(.L_43 - .L_42)
.L_42:
        /*01f0*/ 	.word	0x00000008
.L_43:


//--------------------- .nv.callgraph             --------------------------
	.section	.nv.callgraph,"",@"SHT_CUDA_CALLGRAPH"
	.align	4
	.sectionentsize	8
	.align		4
        /*0000*/ 	.word	0x00000000
	.align		4
        /*0004*/ 	.word	0xffffffff
	.align		4
        /*0008*/ 	.word	0x00000000
	.align		4
        /*000c*/ 	.word	0xfffffffe
	.align		4
        /*0010*/ 	.word	0x00000000
	.align		4
        /*0014*/ 	.word	0xfffffffd
	.align		4
        /*0018*/ 	.word	0x00000000
	.align		4
        /*001c*/ 	.word	0xfffffffc


//--------------------- .text._Z25attention_fwd_bf16_simplePK13__nv_bfloat16S1_S1_PS_iiiiif --------------------------
	.section	.text._Z25attention_fwd_bf16_simplePK13__nv_bfloat16S1_S1_PS_iiiiif,"ax",@progbits
	.align	128
        .global         _Z25attention_fwd_bf16_simplePK13__nv_bfloat16S1_S1_PS_iiiiif
        .type           _Z25attention_fwd_bf16_simplePK13__nv_bfloat16S1_S1_PS_iiiiif,@function
        .size           _Z25attention_fwd_bf16_simplePK13__nv_bfloat16S1_S1_PS_iiiiif,(.L_x_62 - _Z25attention_fwd_bf16_simplePK13__nv_bfloat16S1_S1_PS_iiiiif)
        .other          _Z25attention_fwd_bf16_simplePK13__nv_bfloat16S1_S1_PS_iiiiif,@"STO_CUDA_ENTRY STV_DEFAULT"
_Z25attention_fwd_bf16_simplePK13__nv_bfloat16S1_S1_PS_iiiiif:
.text._Z25attention_fwd_bf16_simplePK13__nv_bfloat16S1_S1_PS_iiiiif:
[----:B------:R-:W-:Y:S08]  /*0000*/  LDC R1, c[0x0][0x37c] ;  /* 0x0000df00ff017b82 */ /* 0x000ff00000000800 */
[----:B------:R-:W0:Y:S01]  /*0010*/  LDC.64 R2, c[0x0][0x3a0] ;  /* 0x0000e800ff027b82 */ /* 0x000e220000000a00 */
[----:B------:R-:W1:Y:S07]  /*0020*/  S2R R16, SR_CTAID.X ;  /* 0x0000000000107919 */ /* 0x000e6e0000002500 */
[----:B------:R-:W2:Y:S01]  /*0030*/  LDC R0, c[0x0][0x3a8] ;  /* 0x0000ea00ff007b82 */ /* 0x000ea20000000800 */
[----:B0-----:R-:W-:-:S04]  /*0040*/  IMAD R5, R3, R2, RZ ;  /* 0x0000000203057224 */ /* 0x001fc800078e02ff */
[----:B--2---:R-:W-:-:S05]  /*0050*/  IMAD R5, R5, R0, RZ ;  /* 0x0000000005057224 */ /* 0x004fca00078e02ff */
[----:B-1----:R-:W-:-:S13]  /*0060*/  ISETP.GE.AND P0, PT, R16, R5, PT ;  /* 0x000000051000720c */ /* 0x002fda0003f06270 */
[----:B------:R-:W-:Y:S05]  /*0070*/  @P0 EXIT ;  /* 0x000000000000094d */ /* 0x000fea0003800000 */
[-C--:B------:R-:W-:Y:S01]  /*0080*/  IABS R4, R0.reuse ;  /* 0x0000000000047213 */ /* 0x080fe20000000000 */
[C---:B------:R-:W-:Y:S01]  /*0090*/  IMAD R9, R3.reuse, R0, RZ ;  /* 0x0000000003097224 */ /* 0x040fe200078e02ff */
[----:B------:R-:W-:Y:S01]  /*00a0*/  IABS R10, R16 ;  /* 0x00000010000a7213 */ /* 0x000fe20000000000 */
[----:B------:R-:W0:Y:S01]  /*00b0*/  LDCU UR4, c[0x0][0x3ac] ;  /* 0x00007580ff0477ac */ /* 0x000e220008000800 */
[----:B------:R-:W1:Y:S01]  /*00c0*/  I2F.RP R5, R4 ;  /* 0x0000000400057306 */ /* 0x000e620000209400 */
[----:B------:R-:W-:Y:S01]  /*00d0*/  IABS R2, R3 ;  /* 0x0000000300027213 */ /* 0x000fe20000000000 */
[----:B------:R-:W-:Y:S01]  /*00e0*/  BSSY.RECONVERGENT B0, `(.L_x_0) ;  /* 0x00001a6000007945 */ /* 0x000fe20003800200 */
[----:B------:R-:W-:Y:S01]  /*00f0*/  ISETP.NE.AND P5, PT, R3, RZ, PT ;  /* 0x000000ff0300720c */ /* 0x000fe20003fa5270 */
[----:B------:R-:W2:Y:S04]  /*0100*/  LDCU.64 UR8, c[0x0][0x358] ;  /* 0x00006b00ff0877ac */ /* 0x000ea80008000a00 */
[----:B------:R-:W3:Y:S08]  /*0110*/  I2F.RP R13, R2 ;  /* 0x00000002000d7306 */ /* 0x000ef00000209400 */
[----:B-1----:R-:W1:Y:S08]  /*0120*/  MUFU.RCP R5, R5 ;  /* 0x0000000500057308 */ /* 0x002e700000001000 */
[----:B---3--:R-:W3:Y:S01]  /*0130*/  MUFU.RCP R13, R13 ;  /* 0x0000000d000d7308 */ /* 0x008ee20000001000 */
[----:B-1----:R-:W-:-:S07]  /*0140*/  IADD3 R6, PT, PT, R5, 0xffffffe, RZ ;  /* 0x0ffffffe05067810 */ /* 0x002fce0007ffe0ff */
[----:B------:R1:W4:Y:S01]  /*0150*/  F2I.FTZ.U32.TRUNC.NTZ R7, R6 ;  /* 0x0000000600077305 */ /* 0x000322000021f000 */
[----:B---3--:R-:W-:Y:S02]  /*0160*/  VIADD R5, R13, 0xffffffe ;  /* 0x0ffffffe0d057836 */ /* 0x008fe40000000000 */
[----:B-1----:R-:W-:-:S05]  /*0170*/  HFMA2 R6, -RZ, RZ, 0, 0 ;  /* 0x00000000ff067431 */ /* 0x002fca00000001ff */
[----:B------:R-:W1:Y:S01]  /*0180*/  F2I.FTZ.U32.TRUNC.NTZ R5, R5 ;  /* 0x0000000500057305 */ /* 0x000e62000021f000 */
[----:B----4-:R-:W-:-:S04]  /*0190*/  IMAD.MOV R11, RZ, RZ, -R7 ;  /* 0x000000ffff0b7224 */ /* 0x010fc800078e0a07 */
[----:B------:R-:W-:-:S04]  /*01a0*/  IMAD R11, R11, R4, RZ ;  /* 0x000000040b0b7224 */ /* 0x000fc800078e02ff */
[----:B------:R-:W-:Y:S01]  /*01b0*/  IMAD.HI.U32 R8, R7, R11, R6 ;  /* 0x0000000b07087227 */ /* 0x000fe200078e0006 */
[----:B------:R-:W-:Y:S02]  /*01c0*/  IABS R6, R9 ;  /* 0x0000000900067213 */ /* 0x000fe40000000000 */
[----:B-1----:R-:W-:Y:S01]  /*01d0*/  IADD3 R13, PT, PT, RZ, -R5, RZ ;  /* 0x80000005ff0d7210 */ /* 0x002fe20007ffe0ff */
[----:B------:R-:W-:-:S04]  /*01e0*/  IMAD.MOV.U32 R7, RZ, RZ, R10 ;  /* 0x000000ffff077224 */ /* 0x000fc800078e000a */
[----:B------:R-:W-:Y:S02]  /*01f0*/  IMAD.HI.U32 R12, R8, R7, RZ ;  /* 0x00000007080c7227 */ /* 0x000fe400078e00ff */
[----:B------:R-:W1:Y:S02]  /*0200*/  I2F.RP R8, R6 ;  /* 0x0000000600087306 */ /* 0x000e640000209400 */
[----:B------:R-:W-:Y:S01]  /*0210*/  IMAD R13, R13, R2, RZ ;  /* 0x000000020d0d7224 */ /* 0x000fe200078e02ff */
[----:B------:R-:W-:-:S05]  /*0220*/  IADD3 R11, PT, PT, -R12, RZ, RZ ;  /* 0x000000ff0c0b7210 */ /* 0x000fca0007ffe1ff */
[----:B------:R-:W-:-:S05]  /*0230*/  IMAD R11, R4, R11, R7 ;  /* 0x0000000b040b7224 */ /* 0x000fca00078e0207 */
[----:B------:R-:W-:Y:S01]  /*0240*/  ISETP.GT.U32.AND P1, PT, R4, R11, PT ;  /* 0x0000000b0400720c */ /* 0x000fe20003f24070 */
[----:B-1----:R-:W1:-:S12]  /*0250*/  MUFU.RCP R8, R8 ;  /* 0x0000000800087308 */ /* 0x002e580000001000 */
[-C--:B------:R-:W-:Y:S02]  /*0260*/  @!P1 IADD3 R11, PT, PT, R11, -R4.reuse, RZ ;  /* 0x800000040b0b9210 */ /* 0x080fe40007ffe0ff */
[----:B------:R-:W-:Y:S02]  /*0270*/  @!P1 IADD3 R12, PT, PT, R12, 0x1, RZ ;  /* 0x000000010c0c9810 */ /* 0x000fe40007ffe0ff */
[----:B------:R-:W-:Y:S02]  /*0280*/  ISETP.GE.U32.AND P0, PT, R11, R4, PT ;  /* 0x000000040b00720c */ /* 0x000fe40003f06070 */
[----:B------:R-:W-:Y:S01]  /*0290*/  LOP3.LUT R4, R16, R0, RZ, 0x3c, !PT ;  /* 0x0000000010047212 */ /* 0x000fe200078e3cff */
[----:B-1----:R-:W-:Y:S01]  /*02a0*/  VIADD R10, R8, 0xffffffe ;  /* 0x0ffffffe080a7836 */ /* 0x002fe20000000000 */
[----:B------:R-:W-:Y:S02]  /*02b0*/  ISETP.NE.AND P1, PT, R0, RZ, PT ;  /* 0x000000ff0000720c */ /* 0x000fe40003f25270 */
[----:B------:R-:W-:Y:S01]  /*02c0*/  ISETP.GE.AND P2, PT, R4, RZ, PT ;  /* 0x000000ff0400720c */ /* 0x000fe20003f46270 */
[----:B------:R-:W1:Y:S01]  /*02d0*/  F2I.FTZ.U32.TRUNC.NTZ R11, R10 ;  /* 0x0000000a000b7305 */ /* 0x000e62000021f000 */
[----:B------:R-:W-:-:S05]  /*02e0*/  MOV R4, RZ ;  /* 0x000000ff00047202 */ /* 0x000fca0000000f00 */
[----:B------:R-:W-:Y:S02]  /*02f0*/  @P0 VIADD R12, R12, 0x1 ;  /* 0x000000010c0c0836 */ /* 0x000fe40000000000 */
[----:B------:R-:W-:-:S04]  /*0300*/  IMAD.HI.U32 R4, R5, R13, R4 ;  /* 0x0000000d05047227 */ /* 0x000fc800078e0004 */
[----:B------:R-:W-:Y:S02]  /*0310*/  IMAD.MOV.U32 R8, RZ, RZ, R12 ;  /* 0x000000ffff087224 */ /* 0x000fe400078e000c */
[----:B-1----:R-:W-:-:S03]  /*0320*/  IMAD.MOV R15, RZ, RZ, -R11 ;  /* 0x000000ffff0f7224 */ /* 0x002fc600078e0a0b */
[----:B------:R-:W-:Y:S02]  /*0330*/  @!P2 IADD3 R8, PT, PT, -R8, RZ, RZ ;  /* 0x000000ff0808a210 */ /* 0x000fe40007ffe1ff */
[----:B------:R-:W-:Y:S01]  /*0340*/  @!P1 LOP3.LUT R8, RZ, R0, RZ, 0x33, !PT ;  /* 0x00000000ff089212 */ /* 0x000fe200078e33ff */
[----:B------:R-:W-:Y:S01]  /*0350*/  IMAD R5, R15, R6, RZ ;  /* 0x000000060f057224 */ /* 0x000fe200078e02ff */
[----:B------:R-:W-:Y:S02]  /*0360*/  IABS R0, R9 ;  /* 0x0000000900007213 */ /* 0x000fe40000000000 */
[----:B------:R-:W-:Y:S02]  /*0370*/  IABS R10, R8 ;  /* 0x00000008000a7213 */ /* 0x000fe40000000000 */
[----:B------:R-:W-:-:S03]  /*0380*/  ISETP.GE.AND P3, PT, R8, RZ, PT ;  /* 0x000000ff0800720c */ /* 0x000fc60003f66270 */
[----:B------:R-:W-:Y:S02]  /*0390*/  IMAD.MOV.U32 R13, RZ, RZ, R10 ;  /* 0x000000ffff0d7224 */ /* 0x000fe400078e000a */
[----:B------:R-:W-:Y:S02]  /*03a0*/  HFMA2 R10, -RZ, RZ, 0, 0 ;  /* 0x00000000ff0a7431 */ /* 0x000fe400000001ff */
[----:B------:R-:W-:-:S05]  /*03b0*/  IMAD.HI.U32 R4, R4, R13, RZ ;  /* 0x0000000d04047227 */ /* 0x000fca00078e00ff */
[----:B------:R-:W-:Y:S01]  /*03c0*/  IADD3 R4, PT, PT, -R4, RZ, RZ ;  /* 0x000000ff04047210 */ /* 0x000fe20007ffe1ff */
[----:B------:R-:W-:-:S04]  /*03d0*/  IMAD.HI.U32 R10, R11, R5, R10 ;  /* 0x000000050b0a7227 */ /* 0x000fc800078e000a */
[----:B------:R-:W-:Y:S01]  /*03e0*/  IMAD.MOV R5, RZ, RZ, -R0 ;  /* 0x000000ffff057224 */ /* 0x000fe200078e0a00 */
[----:B------:R-:W-:Y:S01]  /*03f0*/  LOP3.LUT R0, R16, R9, RZ, 0x3c, !PT ;  /* 0x0000000910007212 */ /* 0x000fe200078e3cff */
[----:B------:R-:W-:-:S03]  /*0400*/  IMAD.HI.U32 R10, R10, R7, RZ ;  /* 0x000000070a0a7227 */ /* 0x000fc600078e00ff */
[----:B------:R-:W-:Y:S01]  /*0410*/  ISETP.GE.AND P2, PT, R0, RZ, PT ;  /* 0x000000ff0000720c */ /* 0x000fe20003f46270 */
[----:B------:R-:W-:Y:S02]  /*0420*/  IMAD R5, R10, R5, R7 ;  /* 0x000000050a057224 */ /* 0x000fe400078e0207 */
[----:B------:R-:W-:Y:S01]  /*0430*/  IMAD R11, R2, R4, R13 ;  /* 0x00000004020b7224 */ /* 0x000fe200078e020d */
[----:B------:R-:W1:Y:S01]  /*0440*/  S2R R7, SR_TID.X ;  /* 0x0000000000077919 */ /* 0x000e620000002100 */
[----:B------:R-:W3:Y:S01]  /*0450*/  LDC R13, c[0x0][0x3b0] ;  /* 0x0000ec00ff0d7b82 */ /* 0x000ee20000000800 */
[----:B------:R-:W-:Y:S02]  /*0460*/  ISETP.GT.U32.AND P4, PT, R6, R5, PT ;  /* 0x000000050600720c */ /* 0x000fe40003f84070 */
[----:B------:R-:W-:-:S11]  /*0470*/  ISETP.GT.U32.AND P0, PT, R2, R11, PT ;  /* 0x0000000b0200720c */ /* 0x000fd60003f04070 */
[----:B------:R-:W-:Y:S02]  /*0480*/  @!P4 IMAD.IADD R5, R5, 0x1, -R6 ;  /* 0x000000010505c824 */ /* 0x000fe400078e0a06 */
[----:B------:R-:W-:Y:S01]  /*0490*/  @!P0 IADD3 R11, PT, PT, R11, -R2, RZ ;  /* 0x800000020b0b8210 */ /* 0x000fe20007ffe0ff */
[----:B------:R-:W-:Y:S01]  /*04a0*/  @!P4 VIADD R10, R10, 0x1 ;  /* 0x000000010a0ac836 */ /* 0x000fe20000000000 */
[----:B------:R-:W-:Y:S02]  /*04b0*/  ISETP.NE.AND P4, PT, R9, RZ, PT ;  /* 0x000000ff0900720c */ /* 0x000fe40003f85270 */
[----:B------:R-:W-:Y:S02]  /*04c0*/  ISETP.GE.U32.AND P0, PT, R5, R6, PT ;  /* 0x000000060500720c */ /* 0x000fe40003f06070 */
[----:B------:R-:W-:Y:S01]  /*04d0*/  ISETP.GT.U32.AND P1, PT, R2, R11, PT ;  /* 0x0000000b0200720c */ /* 0x000fe20003f24070 */
[----:B---3--:R-:W-:-:S10]  /*04e0*/  IMAD R16, R16, R13, RZ ;  /* 0x0000000d10107224 */ /* 0x008fd400078e02ff */
[----:B------:R-:W-:Y:S02]  /*04f0*/  @P0 IADD3 R10, PT, PT, R10, 0x1, RZ ;  /* 0x000000010a0a0810 */ /* 0x000fe40007ffe0ff */
[----:B------:R-:W-:Y:S01]  /*0500*/  @!P1 IMAD.IADD R11, R11, 0x1, -R2 ;  /* 0x000000010b0b9824 */ /* 0x000fe200078e0a02 */
[----:B------:R-:W-:Y:S02]  /*0510*/  MOV R2, 0xff800000 ;  /* 0xff80000000027802 */ /* 0x000fe40000000f00 */
[----:B------:R-:W-:Y:S01]  /*0520*/  MOV R0, R10 ;  /* 0x0000000a00007202 */ /* 0x000fe20000000f00 */
[----:B0-----:R-:W-:Y:S01]  /*0530*/  IMAD.U32 R10, RZ, RZ, UR4 ;  /* 0x00000004ff0a7e24 */ /* 0x001fe2000f8e00ff */
[----:B------:R-:W-:Y:S02]  /*0540*/  @!P3 IADD3 R11, PT, PT, -R11, RZ, RZ ;  /* 0x000000ff0b0bb210 */ /* 0x000fe40007ffe1ff */
[----:B------:R-:W-:Y:S01]  /*0550*/  @!P5 LOP3.LUT R11, RZ, R3, RZ, 0x33, !PT ;  /* 0x00000003ff0bd212 */ /* 0x000fe200078e33ff */
[----:B------:R-:W-:Y:S01]  /*0560*/  @!P2 IMAD.MOV R0, RZ, RZ, -R0 ;  /* 0x000000ffff00a224 */ /* 0x000fe200078e0a00 */
[----:B-1----:R-:W-:-:S02]  /*0570*/  ISETP.GE.AND P0, PT, R7, R10, PT ;  /* 0x0000000a0700720c */ /* 0x002fc40003f06270 */
[----:B------:R-:W-:-:S05]  /*0580*/  @!P4 LOP3.LUT R0, RZ, R9, RZ, 0x33, !PT ;  /* 0x00000009ff00c212 */ /* 0x000fca00078e33ff */
[----:B------:R-:W-:Y:S02]  /*0590*/  IMAD R0, R0, R3, R11 ;  /* 0x0000000300007224 */ /* 0x000fe400078e020b */
[----:B------:R-:W-:-:S04]  /*05a0*/  IMAD R3, R13, R10, RZ ;  /* 0x0000000a0d037224 */ /* 0x000fc800078e02ff */
[----:B------:R-:W-:Y:S01]  /*05b0*/  IMAD R0, R0, R3, RZ ;  /* 0x0000000300007224 */ /* 0x000fe200078e02ff */
[----:B--2---:R-:W-:Y:S06]  /*05c0*/  @P0 BRA `(.L_x_1) ;  /* 0x00000014005c0947 */ /* 0x004fec0003800000 */
[----:B------:R-:W0:Y:S01]  /*05d0*/  LDC R3, c[0x0][0x360] ;  /* 0x0000d800ff037b82 */ /* 0x000e220000000800 */
[----:B------:R-:W-:-:S13]  /*05e0*/  LOP3.LUT P0, R2, R13, 0x7, RZ, 0xc0, !PT ;  /* 0x000000070d027812 */ /* 0x000fda000780c0ff */
[----:B------:R-:W-:Y:S05]  /*05f0*/  @P0 BRA `(.L_x_2) ;  /* 0x0000000400540947 */ /* 0x000fea0003800000 */
[----:B------:R-:W-:-:S13]  /*0600*/  ISETP.GE.AND P0, PT, R13, 0x1, PT ;  /* 0x000000010d00780c */ /* 0x000fda0003f06270 */
[----:B------:R-:W-:Y:S05]  /*0610*/  @!P0 BRA `(.L_x_3) ;  /* 0x0000000400148947 */ /* 0x000fea0003800000 */
[----:B------:R-:W1:Y:S01]  /*0620*/  S2R R4, SR_CgaCtaId ;  /* 0x0000000000047919 */ /* 0x000e620000008800 */
[----:B------:R-:W-:Y:S01]  /*0630*/  MOV R11, 0x400 ;  /* 0x00000400000b7802 */ /* 0x000fe20000000f00 */
[----:B------:R-:W-:Y:S01]  /*0640*/  IMAD.MOV.U32 R2, RZ, RZ, -0x800000 ;  /* 0xff800000ff027424 */ /* 0x000fe200078e00ff */
[----:B------:R-:W-:Y:S02]  /*0650*/  MOV R6, R7 ;  /* 0x0000000700067202 */ /* 0x000fe40000000f00 */
[----:B-1----:R-:W-:-:S07]  /*0660*/  LEA R11, R4, R11, 0x18 ;  /* 0x0000000b040b7211 */ /* 0x002fce00078ec0ff */
.L_x_5:
[----:B------:R-:W1:Y:S01]  /*0670*/  LDC R13, c[0x0][0x3b0] ;  /* 0x0000ec00ff0d7b82 */ /* 0x000e620000000800 */
[----:B------:R-:W-:Y:S02]  /*0680*/  HFMA2 R15, -RZ, RZ, 0, 0 ;  /* 0x00000000ff0f7431 */ /* 0x000fe400000001ff */
[----:B------:R-:W-:Y:S02]  /*0690*/  IMAD.MOV.U32 R21, RZ, RZ, RZ ;  /* 0x000000ffff157224 */ /* 0x000fe400078e00ff */
[----:B-1----:R-:W-:-:S07]  /*06a0*/  IMAD R10, R6, R13, R0 ;  /* 0x0000000d060a7224 */ /* 0x002fce00078e0200 */
.L_x_4:
[----:B------:R-:W1:Y:S01]  /*06b0*/  LDC.64 R4, c[0x0][0x380] ;  /* 0x0000e000ff047b82 */ /* 0x000e620000000a00 */
[----:B------:R-:W-:Y:S01]  /*06c0*/  IMAD.IADD R17, R16, 0x1, R15 ;  /* 0x0000000110117824 */ /* 0x000fe200078e020f */
[----:B------:R-:W-:-:S06]  /*06d0*/  IADD3 R19, PT, PT, R10, R15, RZ ;  /* 0x0000000f0a137210 */ /* 0x000fcc0007ffe0ff */
[----:B------:R-:W2:Y:S01]  /*06e0*/  LDC.64 R8, c[0x0][0x388] ;  /* 0x0000e200ff087b82 */ /* 0x000ea20000000a00 */
[----:B-1----:R-:W-:-:S05]  /*06f0*/  IMAD.WIDE.U32 R4, R17, 0x2, R4 ;  /* 0x0000000211047825 */ /* 0x002fca00078e0004 */
[----:B------:R-:W3:Y:S01]  /*0700*/  LDG.E.U16.CONSTANT R12, desc[UR8][R4.64] ;  /* 0x00000008040c7981 */ /* 0x000ee2000c1e9500 */
[----:B--2---:R-:W-:-:S03]  /*0710*/  IMAD.WIDE R8, R19, 0x2, R8 ;  /* 0x0000000213087825 */ /* 0x004fc600078e0208 */
[----:B------:R-:W2:Y:S04]  /*0720*/  LDG.E.U16.CONSTANT R20, desc[UR8][R4.64+0x2] ;  /* 0x0000020804147981 */ /* 0x000ea8000c1e9500 */
[----:B------:R-:W4:Y:S04]  /*0730*/  LDG.E.U16.CONSTANT R18, desc[UR8][R8.64] ;  /* 0x0000000808127981 */ /* 0x000f28000c1e9500 */
[----:B------:R-:W5:Y:S04]  /*0740*/  LDG.E.U16.CONSTANT R19, desc[UR8][R8.64+0x2] ;  /* 0x0000020808137981 */ /* 0x000f68000c1e9500 */
[----:B------:R-:W2:Y:S04]  /*0750*/  LDG.E.U16.CONSTANT R17, desc[UR8][R8.64+0x4] ;  /* 0x0000040808117981 */ /* 0x000ea8000c1e9500 */
[----:B------:R-:W2:Y:S04]  /*0760*/  LDG.E.U16.CONSTANT R14, desc[UR8][R4.64+0x4] ;  /* 0x00000408040e7981 */ /* 0x000ea8000c1e9500 */
[----:B------:R-:W2:Y:S04]  /*0770*/  LDG.E.U16.CONSTANT R23, desc[UR8][R8.64+0x8] ;  /* 0x0000080808177981 */ /* 0x000ea8000c1e9500 */
[----:B------:R-:W2:Y:S04]  /*0780*/  LDG.E.U16.CONSTANT R24, desc[UR8][R4.64+0x8] ;  /* 0x0000080804187981 */ /* 0x000ea8000c1e9500 */
[----:B------:R-:W2:Y:S04]  /*0790*/  LDG.E.U16.CONSTANT R28, desc[UR8][R8.64+0xa] ;  /* 0x00000a08081c7981 */ /* 0x000ea8000c1e9500 */
[----:B------:R-:W2:Y:S04]  /*07a0*/  LDG.E.U16.CONSTANT R27, desc[UR8][R8.64+0xc] ;  /* 0x00000c08081b7981 */ /* 0x000ea8000c1e9500 */
[----:B------:R-:W2:Y:S04]  /*07b0*/  LDG.E.U16.CONSTANT R26, desc[UR8][R4.64+0xe] ;  /* 0x00000e08041a7981 */ /* 0x000ea8000c1e9500 */
[----:B------:R-:W2:Y:S01]  /*07c0*/  LDG.E.U16.CONSTANT R29, desc[UR8][R8.64+0xe] ;  /* 0x00000e08081d7981 */ /* 0x000ea2000c1e9500 */
[----:B---3--:R-:W-:-:S03]  /*07d0*/  IMAD.U32 R22, R12, 0x10000, RZ ;  /* 0x000100000c167824 */ /* 0x008fc600078e00ff */
[----:B------:R-:W3:Y:S01]  /*07e0*/  LDG.E.U16.CONSTANT R12, desc[UR8][R8.64+0x6] ;  /* 0x00000608080c7981 */ /* 0x000ee2000c1e9500 */
[----:B----4-:R-:W-:-:S03]  /*07f0*/  SHF.L.U32 R25, R18, 0x10, RZ ;  /* 0x0000001012197819 */ /* 0x010fc600000006ff */
[----:B------:R-:W4:Y:S02]  /*0800*/  LDG.E.U16.CONSTANT R18, desc[UR8][R4.64+0x6] ;  /* 0x0000060804127981 */ /* 0x000f24000c1e9500 */
[----:B------:R-:W-:Y:S02]  /*0810*/  FFMA R25, R22, R25, R21 ;  /* 0x0000001916197223 */ /* 0x000fe40000000015 */
[----:B------:R-:W4:Y:S04]  /*0820*/  LDG.E.U16.CONSTANT R22, desc[UR8][R4.64+0xa] ;  /* 0x00000a0804167981 */ /* 0x000f28000c1e9500 */
[----:B------:R1:W4:Y:S01]  /*0830*/  LDG.E.U16.CONSTANT R21, desc[UR8][R4.64+0xc] ;  /* 0x00000c0804157981 */ /* 0x000322000c1e9500 */
[----:B-----5:R-:W-:Y:S01]  /*0840*/  SHF.L.U32 R19, R19, 0x10, RZ ;  /* 0x0000001013137819 */ /* 0x020fe200000006ff */
[----:B--2---:R-:W-:Y:S01]  /*0850*/  IMAD.U32 R20, R20, 0x10000, RZ ;  /* 0x0001000014147824 */ /* 0x004fe200078e00ff */
[----:B------:R-:W-:Y:S01]  /*0860*/  SHF.L.U32 R17, R17, 0x10, RZ ;  /* 0x0000001011117819 */ /* 0x000fe200000006ff */
[----:B------:R-:W-:-:S02]  /*0870*/  IMAD.U32 R14, R14, 0x10000, RZ ;  /* 0x000100000e0e7824 */ /* 0x000fc400078e00ff */
[----:B------:R-:W-:Y:S01]  /*0880*/  FFMA R19, R20, R19, R25 ;  /* 0x0000001314137223 */ /* 0x000fe20000000019 */
[----:B------:R-:W-:-:S03]  /*0890*/  VIADD R15, R15, 0x8 ;  /* 0x000000080f0f7836 */ /* 0x000fc60000000000 */
[----:B------:R-:W-:Y:S01]  /*08a0*/  FFMA R14, R14, R17, R19 ;  /* 0x000000110e0e7223 */ /* 0x000fe20000000013 */
[----:B------:R-:W-:Y:S01]  /*08b0*/  SHF.L.U32 R23, R23, 0x10, RZ ;  /* 0x0000001017177819 */ /* 0x000fe200000006ff */
[----:B-1----:R-:W-:Y:S01]  /*08c0*/  IMAD.U32 R5, R24, 0x10000, RZ ;  /* 0x0001000018057824 */ /* 0x002fe200078e00ff */
[----:B------:R-:W-:Y:S02]  /*08d0*/  ISETP.GE.AND P0, PT, R15, R13, PT ;  /* 0x0000000d0f00720c */ /* 0x000fe40003f06270 */
[----:B------:R-:W-:Y:S01]  /*08e0*/  SHF.L.U32 R28, R28, 0x10, RZ ;  /* 0x000000101c1c7819 */ /* 0x000fe200000006ff */
[----:B------:R-:W-:Y:S02]  /*08f0*/  IMAD.U32 R27, R27, 0x10000, RZ ;  /* 0x000100001b1b7824 */ /* 0x000fe400078e00ff */
[----:B------:R-:W-:Y:S01]  /*0900*/  IMAD.U32 R29, R29, 0x10000, RZ ;  /* 0x000100001d1d7824 */ /* 0x000fe200078e00ff */
[----:B---3--:R-:W-:Y:S01]  /*0910*/  SHF.L.U32 R12, R12, 0x10, RZ ;  /* 0x000000100c0c7819 */ /* 0x008fe200000006ff */
[----:B----4-:R-:W-:-:S04]  /*0920*/  IMAD.U32 R25, R18, 0x10000, RZ ;  /* 0x0001000012197824 */ /* 0x010fc800078e00ff */
[----:B------:R-:W-:Y:S01]  /*0930*/  FFMA R12, R25, R12, R14 ;  /* 0x0000000c190c7223 */ /* 0x000fe2000000000e */
[----:B------:R-:W-:-:S03]  /*0940*/  IMAD.U32 R22, R22, 0x10000, RZ ;  /* 0x0001000016167824 */ /* 0x000fc600078e00ff */
[----:B------:R-:W-:Y:S01]  /*0950*/  FFMA R5, R5, R23, R12 ;  /* 0x0000001705057223 */ /* 0x000fe2000000000c */
[----:B------:R-:W-:-:S03]  /*0960*/  SHF.L.U32 R4, R21, 0x10, RZ ;  /* 0x0000001015047819 */ /* 0x000fc600000006ff */
[----:B------:R-:W-:Y:S01]  /*0970*/  FFMA R5, R22, R28, R5 ;  /* 0x0000001c16057223 */ /* 0x000fe20000000005 */
[----:B------:R-:W-:-:S03]  /*0980*/  SHF.L.U32 R21, R26, 0x10, RZ ;  /* 0x000000101a157819 */ /* 0x000fc600000006ff */
[----:B------:R-:W-:-:S04]  /*0990*/  FFMA R4, R4, R27, R5 ;  /* 0x0000001b04047223 */ /* 0x000fc80000000005 */
[----:B------:R-:W-:Y:S01]  /*09a0*/  FFMA R21, R21, R29, R4 ;  /* 0x0000001d15157223 */ /* 0x000fe20000000004 */
[----:B------:R-:W-:Y:S06]  /*09b0*/  @!P0 BRA `(.L_x_4) ;  /* 0xfffffffc003c8947 */ /* 0x000fec000383ffff */
[----:B------:R-:W1:Y:S01]  /*09c0*/  LDCU UR4, c[0x0][0x3b4] ;  /* 0x00007680ff0477ac */ /* 0x000e620008000800 */
[----:B------:R-:W-:Y:S01]  /*09d0*/  LEA R4, R6, R11, 0x2 ;  /* 0x0000000b06047211 */ /* 0x000fe200078e10ff */
[----:B0-----:R-:W-:Y:S01]  /*09e0*/  IMAD.IADD R6, R3, 0x1, R6 ;  /* 0x0000000103067824 */ /* 0x001fe200078e0206 */
[----:B------:R-:W0:Y:S01]  /*09f0*/  LDCU UR5, c[0x0][0x3ac] ;  /* 0x00007580ff0577ac */ /* 0x000e220008000800 */
[----:B-1----:R-:W-:Y:S01]  /*0a00*/  FMUL R21, R21, UR4 ;  /* 0x0000000415157c20 */ /* 0x002fe20008400000 */
[----:B0-----:R-:W-:-:S04]  /*0a10*/  MOV R10, UR5 ;  /* 0x00000005000a7c02 */ /* 0x001fc80008000f00 */
[----:B------:R1:W-:Y:S01]  /*0a20*/  STS [R4], R21 ;  /* 0x0000001504007388 */ /* 0x0003e20000000800 */
[----:B------:R-:W-:Y:S02]  /*0a30*/  FMNMX R2, R21, R2, !PT ;  /* 0x0000000215027209 */ /* 0x000fe40007800000 */
[----:B------:R-:W-:-:S13]  /*0a40*/  ISETP.GE.AND P0, PT, R6, R10, PT ;  /* 0x0000000a0600720c */ /* 0x000fda0003f06270 */
[----:B-1----:R-:W-:Y:S05]  /*0a50*/  @!P0 BRA `(.L_x_5) ;  /* 0xfffffffc00048947 */ /* 0x002fea000383ffff */
[----:B------:R-:W-:Y:S05]  /*0a60*/  BRA `(.L_x_1) ;  /* 0x0000001000347947 */ /* 0x000fea0003800000 */
.L_x_3:
[----:B------:R-:W1:Y:S01]  /*0a70*/  S2R R5, SR_CgaCtaId ;  /* 0x0000000000057919 */ /* 0x000e620000008800 */
[----:B------:R-:W2:Y:S01]  /*0a80*/  LDCU UR4, c[0x0][0x3b4] ;  /* 0x00007680ff0477ac */ /* 0x000ea20008000800 */
[----:B------:R-:W-:Y:S01]  /*0a90*/  MOV R4, 0x400 ;  /* 0x0000040000047802 */ /* 0x000fe20000000f00 */
[----:B------:R-:W-:-:S03]  /*0aa0*/  IMAD.MOV.U32 R2, RZ, RZ, -0x800000 ;  /* 0xff800000ff027424 */ /* 0x000fc600078e00ff */
[----:B-1----:R-:W-:Y:S01]  /*0ab0*/  LEA R9, R5, R4, 0x18 ;  /* 0x0000000405097211 */ /* 0x002fe200078ec0ff */
[----:B--2---:R-:W-:Y:S01]  /*0ac0*/  FMUL R5, RZ, UR4 ;  /* 0x00000004ff057c20 */ /* 0x004fe20008400000 */
[----:B------:R-:W-:-:S07]  /*0ad0*/  MOV R4, R7 ;  /* 0x0000000700047202 */ /* 0x000fce0000000f00 */
.L_x_6:
[----:B------:R-:W-:Y:S01]  /*0ae0*/  IMAD R6, R4, 0x4, R9 ;  /* 0x0000000404067824 */ /* 0x000fe200078e0209 */
[----:B0-----:R-:W-:Y:S02]  /*0af0*/  IADD3 R4, PT, PT, R3, R4, RZ ;  /* 0x0000000403047210 */ /* 0x001fe40007ffe0ff */
[----:B------:R-:W-:Y:S02]  /*0b00*/  FMNMX R2, R5, R2, !PT ;  /* 0x0000000205027209 */ /* 0x000fe40007800000 */
[----:B------:R1:W-:Y:S01]  /*0b10*/  STS [R6], R5 ;  /* 0x0000000506007388 */ /* 0x0003e20000000800 */
[----:B------:R-:W-:-:S13]  /*0b20*/  ISETP.GE.AND P0, PT, R4, R10, PT ;  /* 0x0000000a0400720c */ /* 0x000fda0003f06270 */
[----:B-1----:R-:W-:Y:S05]  /*0b30*/  @!P0 BRA `(.L_x_6) ;  /* 0xfffffffc00e88947 */ /* 0x002fea000383ffff */
[----:B------:R-:W-:Y:S05]  /*0b40*/  BRA `(.L_x_1) ;  /* 0x0000000c00fc7947 */ /* 0x000fea0003800000 */
.L_x_2:
[----:B------:R-:W-:-:S13]  /*0b50*/  ISETP.GE.AND P0, PT, R13, 0x1, PT ;  /* 0x000000010d00780c */ /* 0x000fda0003f06270 */
[----:B------:R-:W-:Y:S05]  /*0b60*/  @!P0 BRA `(.L_x_7) ;  /* 0x0000000c00c08947 */ /* 0x000fea0003800000 */
[C---:B------:R-:W-:Y:S01]  /*0b70*/  VIADD R4, R13.reuse, 0xffffffff ;  /* 0xffffffff0d047836 */ /* 0x040fe20000000000 */
[----:B------:R-:W-:Y:S01]  /*0b80*/  ISETP.GE.U32.AND P0, PT, R2, 0x4, PT ;  /* 0x000000040200780c */ /* 0x000fe20003f06070 */
[----:B------:R-:W-:Y:S01]  /*0b90*/  IMAD.MOV.U32 R8, RZ, RZ, R7 ;  /* 0x000000ffff087224 */ /* 0x000fe200078e0007 */
[C---:B------:R-:W-:Y:S02]  /*0ba0*/  LOP3.LUT R5, R13.reuse, 0x7ffffff0, RZ, 0xc0, !PT ;  /* 0x7ffffff00d057812 */ /* 0x040fe400078ec0ff */
[----:B------:R-:W-:Y:S02]  /*0bb0*/  ISETP.GE.U32.AND P1, PT, R4, 0xf, PT ;  /* 0x0000000f0400780c */ /* 0x000fe40003f26070 */
[C---:B------:R-:W-:Y:S02]  /*0bc0*/  LOP3.LUT R4, R13.reuse, 0xf, RZ, 0xc0, !PT ;  /* 0x0000000f0d047812 */ /* 0x040fe400078ec0ff */
[----:B------:R-:W-:Y:S02]  /*0bd0*/  LOP3.LUT R6, R13, 0x3, RZ, 0xc0, !PT ;  /* 0x000000030d067812 */ /* 0x000fe400078ec0ff */
[----:B------:R-:W-:-:S07]  /*0be0*/  MOV R2, 0xff800000 ;  /* 0xff80000000027802 */ /* 0x000fce0000000f00 */
.L_x_13:
[----:B------:R-:W1:Y:S01]  /*0bf0*/  LDCU UR4, c[0x0][0x3b0] ;  /* 0x00007600ff0477ac */ /* 0x000e620008000800 */
[----:B------:R-:W-:Y:S02]  /*0c00*/  HFMA2 R18, -RZ, RZ, 0, 0 ;  /* 0x00000000ff127431 */ /* 0x000fe400000001ff */
[----:B------:R-:W-:Y:S02]  /*0c10*/  IMAD.MOV.U32 R17, RZ, RZ, RZ ;  /* 0x000000ffff117224 */ /* 0x000fe400078e00ff */
[----:B-1----:R-:W-:Y:S01]  /*0c20*/  IMAD R9, R8, UR4, R0 ;  /* 0x0000000408097c24 */ /* 0x002fe2000f8e0200 */
[----:B------:R-:W-:Y:S06]  /*0c30*/  @!P1 BRA `(.L_x_8) ;  /* 0x0000000400709947 */ /* 0x000fec0003800000 */
[----:B------:R-:W-:Y:S01]  /*0c40*/  MOV R18, RZ ;  /* 0x000000ff00127202 */ /* 0x000fe20000000f00 */
[----:B------:R-:W-:-:S07]  /*0c50*/  IMAD.MOV.U32 R14, RZ, RZ, RZ ;  /* 0x000000ffff0e7224 */ /* 0x000fce00078e00ff */
.L_x_9:
[----:B------:R-:W1:Y:S01]  /*0c60*/  LDC.64 R10, c[0x0][0x380] ;  /* 0x0000e000ff0a7b82 */ /* 0x000e620000000a00 */
[----:B------:R-:W-:Y:S01]  /*0c70*/  IADD3 R15, PT, PT, R16, R14, RZ ;  /* 0x0000000e100f7210 */ /* 0x000fe20007ffe0ff */
[----:B------:R-:W-:-:S06]  /*0c80*/  IMAD.IADD R17, R9, 0x1, R14 ;  /* 0x0000000109117824 */ /* 0x000fcc00078e020e */
        /* <DEDUP_REMOVED lines=15> */
[----:B---3--:R-:W-:-:S02]  /*0d80*/  SHF.L.U32 R26, R26, 0x10, RZ ;  /* 0x000000101a1a7819 */ /* 0x008fc400000006ff */
[----:B----4-:R-:W-:Y:S01]  /*0d90*/  SHF.L.U32 R17, R17, 0x10, RZ ;  /* 0x0000001011117819 */ /* 0x010fe200000006ff */
[----:B-----5:R-:W-:Y:S02]  /*0da0*/  IMAD.U32 R25, R25, 0x10000, RZ ;  /* 0x0001000019197824 */ /* 0x020fe400078e00ff */
[----:B--2---:R-:W-:Y:S02]  /*0db0*/  IMAD.U32 R15, R15, 0x10000, RZ ;  /* 0x000100000f0f7824 */ /* 0x004fe400078e00ff */
[----:B------:R-:W-:Y:S01]  /*0dc0*/  FFMA R17, R17, R25, R18 ;  /* 0x0000001911117223 */ /* 0x000fe20000000012 */
[----:B------:R-:W-:Y:S01]  /*0dd0*/  SHF.L.U32 R21, R21, 0x10, RZ ;  /* 0x0000001015157819 */ /* 0x000fe200000006ff */
[----:B------:R-:W2:Y:S01]  /*0de0*/  LDG.E.U16.CONSTANT R18, desc[UR8][R10.64+0xc] ;  /* 0x00000c080a127981 */ /* 0x000ea2000c1e9500 */
[----:B------:R-:W-:Y:S02]  /*0df0*/  IMAD.U32 R24, R24, 0x10000, RZ ;  /* 0x0001000018187824 */ /* 0x000fe400078e00ff */
[----:B------:R-:W-:-:S02]  /*0e00*/  FFMA R26, R26, R15, R17 ;  /* 0x0000000f1a1a7223 */ /* 0x000fc40000000011 */
[----:B------:R-:W3:Y:S01]  /*0e10*/  LDG.E.U16.CONSTANT R15, desc[UR8][R10.64+0xa] ;  /* 0x00000a080a0f7981 */ /* 0x000ee2000c1e9500 */
[----:B------:R-:W-:-:S03]  /*0e20*/  SHF.L.U32 R25, R22, 0x10, RZ ;  /* 0x0000001016197819 */ /* 0x000fc600000006ff */
[----:B------:R-:W4:Y:S01]  /*0e30*/  LDG.E.U16.CONSTANT R17, desc[UR8][R12.64+0xa] ;  /* 0x00000a080c117981 */ /* 0x000f22000c1e9500 */
[----:B------:R-:W-:Y:S02]  /*0e40*/  IMAD.U32 R23, R23, 0x10000, RZ ;  /* 0x0001000017177824 */ /* 0x000fe400078e00ff */
[----:B------:R-:W-:Y:S02]  /*0e50*/  FFMA R24, R21, R24, R26 ;  /* 0x0000001815187223 */ /* 0x000fe4000000001a */
[----:B------:R-:W5:Y:S02]  /*0e60*/  LDG.E.U16.CONSTANT R21, desc[UR8][R12.64+0xc] ;  /* 0x00000c080c157981 */ /* 0x000f64000c1e9500 */
[----:B------:R-:W-:Y:S02]  /*0e70*/  FFMA R24, R25, R23, R24 ;  /* 0x0000001719187223 */ /* 0x000fe40000000018 */
[----:B------:R-:W5:Y:S01]  /*0e80*/  LDG.E.U16.CONSTANT R22, desc[UR8][R10.64+0xe] ;  /* 0x00000e080a167981 */ /* 0x000f62000c1e9500 */
[----:B------:R-:W-:-:S03]  /*0e90*/  SHF.L.U32 R19, R19, 0x10, RZ ;  /* 0x0000001013137819 */ /* 0x000fc600000006ff */
[----:B------:R-:W5:Y:S01]  /*0ea0*/  LDG.E.U16.CONSTANT R23, desc[UR8][R12.64+0xe] ;  /* 0x00000e080c177981 */ /* 0x000f62000c1e9500 */
[----:B------:R-:W-:-:S03]  /*0eb0*/  IMAD.U32 R20, R20, 0x10000, RZ ;  /* 0x0001000014147824 */ /* 0x000fc600078e00ff */
[----:B------:R-:W5:Y:S01]  /*0ec0*/  LDG.E.U16.CONSTANT R25, desc[UR8][R10.64+0x10] ;  /* 0x000010080a197981 */ /* 0x000f62000c1e9500 */
[----:B------:R-:W-:-:S03]  /*0ed0*/  FFMA R26, R19, R20, R24 ;  /* 0x00000014131a7223 */ /* 0x000fc60000000018 */
[----:B------:R-:W5:Y:S04]  /*0ee0*/  LDG.E.U16.CONSTANT R19, desc[UR8][R12.64+0x10] ;  /* 0x000010080c137981 */ /* 0x000f68000c1e9500 */
[----:B------:R-:W5:Y:S04]  /*0ef0*/  LDG.E.U16.CONSTANT R20, desc[UR8][R10.64+0x12] ;  /* 0x000012080a147981 */ /* 0x000f68000c1e9500 */
[----:B------:R-:W5:Y:S01]  /*0f00*/  LDG.E.U16.CONSTANT R24, desc[UR8][R12.64+0x12] ;  /* 0x000012080c187981 */ /* 0x000f62000c1e9500 */
[----:B--2---:R-:W-:Y:S02]  /*0f10*/  SHF.L.U32 R18, R18, 0x10, RZ ;  /* 0x0000001012127819 */ /* 0x004fe400000006ff */
[----:B---3--:R-:W-:Y:S01]  /*0f20*/  SHF.L.U32 R15, R15, 0x10, RZ ;  /* 0x000000100f0f7819 */ /* 0x008fe200000006ff */
[----:B----4-:R-:W-:-:S04]  /*0f30*/  IMAD.U32 R17, R17, 0x10000, RZ ;  /* 0x0001000011117824 */ /* 0x010fc800078e00ff */
[----:B------:R-:W-:Y:S01]  /*0f40*/  FFMA R15, R15, R17, R26 ;  /* 0x000000110f0f7223 */ /* 0x000fe2000000001a */
[----:B-----5:R-:W-:Y:S01]  /*0f50*/  IMAD.U32 R21, R21, 0x10000, RZ ;  /* 0x0001000015157824 */ /* 0x020fe200078e00ff */
[----:B------:R-:W2:Y:S01]  /*0f60*/  LDG.E.U16.CONSTANT R17, desc[UR8][R12.64+0x14] ;  /* 0x000014080c117981 */ /* 0x000ea2000c1e9500 */
[----:B------:R-:W-:Y:S02]  /*0f70*/  SHF.L.U32 R22, R22, 0x10, RZ ;  /* 0x0000001016167819 */ /* 0x000fe400000006ff */
[----:B------:R-:W-:Y:S02]  /*0f80*/  FFMA R15, R18, R21, R15 ;  /* 0x00000015120f7223 */ /* 0x000fe4000000000f */
[----:B------:R-:W3:Y:S01]  /*0f90*/  LDG.E.U16.CONSTANT R18, desc[UR8][R12.64+0x16] ;  /* 0x000016080c127981 */ /* 0x000ee2000c1e9500 */
[----:B------:R-:W-:-:S04]  /*0fa0*/  IMAD.U32 R23, R23, 0x10000, RZ ;  /* 0x0001000017177824 */ /* 0x000fc800078e00ff */
[----:B------:R-:W-:Y:S02]  /*0fb0*/  FFMA R22, R22, R23, R15 ;  /* 0x0000001716167223 */ /* 0x000fe4000000000f */
[----:B------:R-:W4:Y:S01]  /*0fc0*/  LDG.E.U16.CONSTANT R15, desc[UR8][R10.64+0x14] ;  /* 0x000014080a0f7981 */ /* 0x000f22000c1e9500 */
[----:B------:R-:W-:Y:S01]  /*0fd0*/  SHF.L.U32 R25, R25, 0x10, RZ ;  /* 0x0000001019197819 */ /* 0x000fe200000006ff */
[----:B------:R-:W-:Y:S02]  /*0fe0*/  IMAD.U32 R21, R19, 0x10000, RZ ;  /* 0x0001000013157824 */ /* 0x000fe400078e00ff */
[----:B------:R-:W5:Y:S01]  /*0ff0*/  LDG.E.U16.CONSTANT R19, desc[UR8][R10.64+0x16] ;  /* 0x000016080a137981 */ /* 0x000f62000c1e9500 */
[----:B------:R-:W-:Y:S01]  /*1000*/  SHF.L.U32 R23, R20, 0x10, RZ ;  /* 0x0000001014177819 */ /* 0x000fe200000006ff */
[----:B------:R-:W-:Y:S02]  /*1010*/  FFMA R22, R25, R21, R22 ;  /* 0x0000001519167223 */ /* 0x000fe40000000016 */
[----:B------:R-:W5:Y:S01]  /*1020*/  LDG.E.U16.CONSTANT R20, desc[UR8][R10.64+0x18] ;  /* 0x000018080a147981 */ /* 0x000f62000c1e9500 */
[----:B------:R-:W-:-:S03]  /*1030*/  IMAD.U32 R24, R24, 0x10000, RZ ;  /* 0x0001000018187824 */ /* 0x000fc600078e00ff */
[----:B------:R-:W5:Y:S01]  /*1040*/  LDG.E.U16.CONSTANT R21, desc[UR8][R12.64+0x18] ;  /* 0x000018080c157981 */ /* 0x000f62000c1e9500 */
[----:B------:R-:W-:-:S03]  /*1050*/  FFMA R26, R23, R24, R22 ;  /* 0x00000018171a7223 */ /* 0x000fc60000000016 */
[----:B------:R-:W5:Y:S04]  /*1060*/  LDG.E.U16.CONSTANT R25, desc[UR8][R10.64+0x1a] ;  /* 0x00001a080a197981 */ /* 0x000f68000c1e9500 */
[----:B------:R-:W5:Y:S04]  /*1070*/  LDG.E.U16.CONSTANT R24, desc[UR8][R12.64+0x1a] ;  /* 0x00001a080c187981 */ /* 0x000f68000c1e9500 */
[----:B------:R-:W5:Y:S04]  /*1080*/  LDG.E.U16.CONSTANT R23, desc[UR8][R12.64+0x1c] ;  /* 0x00001c080c177981 */ /* 0x000f68000c1e9500 */
[----:B------:R-:W5:Y:S01]  /*1090*/  LDG.E.U16.CONSTANT R22, desc[UR8][R10.64+0x1c] ;  /* 0x00001c080a167981 */ /* 0x000f62000c1e9500 */
[----:B------:R-:W-:-:S04]  /*10a0*/  IADD3 R14, PT, PT, R14, 0x10, RZ ;  /* 0x000000100e0e7810 */ /* 0x000fc80007ffe0ff */
[----:B------:R-:W-:Y:S02]  /*10b0*/  ISETP.NE.AND P2, PT, R14, R5, PT ;  /* 0x000000050e00720c */ /* 0x000fe40003f45270 */
[----:B------:R-:W-:Y:S01]  /*10c0*/  SHF.L.U32 R28, R28, 0x10, RZ ;  /* 0x000000101c1c7819 */ /* 0x000fe200000006ff */
[----:B--2---:R-:W-:Y:S02]  /*10d0*/  IMAD.U32 R17, R17, 0x10000, RZ ;  /* 0x0001000011117824 */ /* 0x004fe400078e00ff */
[----:B---3--:R-:W-:Y:S01]  /*10e0*/  IMAD.U32 R18, R18, 0x10000, RZ ;  /* 0x0001000012127824 */ /* 0x008fe200078e00ff */
[----:B----4-:R-:W-:Y:S02]  /*10f0*/  SHF.L.U32 R15, R15, 0x10, RZ ;  /* 0x000000100f0f7819 */ /* 0x010fe400000006ff */
[----:B-----5:R-:W-:-:S03]  /*1100*/  SHF.L.U32 R19, R19, 0x10, RZ ;  /* 0x0000001013137819 */ /* 0x020fc600000006ff */
[----:B------:R-:W-:Y:S01]  /*1110*/  FFMA R15, R15, R17, R26 ;  /* 0x000000110f0f7223 */ /* 0x000fe2000000001a */
[----:B------:R-:W-:-:S03]  /*1120*/  SHF.L.U32 R20, R20, 0x10, RZ ;  /* 0x0000001014147819 */ /* 0x000fc600000006ff */
[----:B------:R-:W-:Y:S01]  /*1130*/  FFMA R15, R19, R18, R15 ;  /* 0x00000012130f7223 */ /* 0x000fe2000000000f */
[----:B------:R-:W-:Y:S01]  /*1140*/  IMAD.U32 R21, R21, 0x10000, RZ ;  /* 0x0001000015157824 */ /* 0x000fe200078e00ff */
[----:B------:R-:W-:-:S03]  /*1150*/  SHF.L.U32 R18, R25, 0x10, RZ ;  /* 0x0000001019127819 */ /* 0x000fc600000006ff */
[----:B------:R-:W-:Y:S01]  /*1160*/  FFMA R15, R20, R21, R15 ;  /* 0x00000015140f7223 */ /* 0x000fe2000000000f */
[----:B------:R-:W-:Y:S01]  /*1170*/  IMAD.U32 R24, R24, 0x10000, RZ ;  /* 0x0001000018187824 */ /* 0x000fe200078e00ff */
[----:B------:R-:W-:-:S03]  /*1180*/  SHF.L.U32 R23, R23, 0x10, RZ ;  /* 0x0000001017177819 */ /* 0x000fc600000006ff */
[----:B------:R-:W-:Y:S01]  /*1190*/  FFMA R15, R18, R24, R15 ;  /* 0x00000018120f7223 */ /* 0x000fe2000000000f */
[----:B------:R-:W-:Y:S02]  /*11a0*/  IMAD.U32 R22, R22, 0x10000, RZ ;  /* 0x0001000016167824 */ /* 0x000fe400078e00ff */
[----:B------:R-:W-:Y:S02]  /*11b0*/  IMAD.U32 R18, R27, 0x10000, RZ ;  /* 0x000100001b127824 */ /* 0x000fe400078e00ff */
[----:B------:R-:W-:-:S04]  /*11c0*/  FFMA R15, R22, R23, R15 ;  /* 0x00000017160f7223 */ /* 0x000fc8000000000f */
[----:B------:R-:W-:Y:S01]  /*11d0*/  FFMA R18, R18, R28, R15 ;  /* 0x0000001c12127223 */ /* 0x000fe2000000000f */
[----:B------:R-:W-:Y:S06]  /*11e0*/  @P2 BRA `(.L_x_9) ;  /* 0xfffffff8009c2947 */ /* 0x000fec000383ffff */
[----:B------:R-:W-:-:S07]  /*11f0*/  IMAD.MOV.U32 R17, RZ, RZ, R5 ;  /* 0x000000ffff117224 */ /* 0x000fce00078e0005 */
.L_x_8:
[----:B------:R-:W-:-:S13]  /*1200*/  ISETP.NE.AND P2, PT, R4, RZ, PT ;  /* 0x000000ff0400720c */ /* 0x000fda0003f45270 */
[----:B------:R-:W-:Y:S05]  /*1210*/  @!P2 BRA `(.L_x_10) ;  /* 0x0000000400dca947 */ /* 0x000fea0003800000 */
[----:B------:R-:W-:Y:S02]  /*1220*/  IADD3 R10, PT, PT, R4, -0x1, RZ ;  /* 0xffffffff040a7810 */ /* 0x000fe40007ffe0ff */
[----:B------:R-:W-:Y:S02]  /*1230*/  ISETP.NE.AND P2, PT, R6, RZ, PT ;  /* 0x000000ff0600720c */ /* 0x000fe40003f45270 */
[----:B------:R-:W-:-:S13]  /*1240*/  ISETP.GE.U32.AND P3, PT, R10, 0x7, PT ;  /* 0x000000070a00780c */ /* 0x000fda0003f66070 */
[----:B------:R-:W-:Y:S05]  /*1250*/  @!P3 BRA `(.L_x_11) ;  /* 0x0000000000d0b947 */ /* 0x000fea0003800000 */
[----:B------:R-:W1:Y:S01]  /*1260*/  LDC.64 R14, c[0x0][0x380] ;  /* 0x0000e000ff0e7b82 */ /* 0x000e620000000a00 */
[C---:B------:R-:W-:Y:S01]  /*1270*/  IMAD.IADD R19, R16.reuse, 0x1, R17 ;  /* 0x0000000110137824 */ /* 0x040fe200078e0211 */
[-C--:B------:R-:W-:Y:S02]  /*1280*/  IADD3 R21, PT, PT, R9, R17.reuse, RZ ;  /* 0x0000001109157210 */ /* 0x080fe40007ffe0ff */
[----:B------:R-:W-:-:S04]  /*1290*/  IADD3 R20, P3, PT, R16, R17, RZ ;  /* 0x0000001110147210 */ /* 0x000fc80007f7e0ff */
[----:B------:R-:W2:Y:S08]  /*12a0*/  LDC.64 R12, c[0x0][0x388] ;  /* 0x0000e200ff0c7b82 */ /* 0x000eb00000000a00 */
[----:B------:R-:W3:Y:S01]  /*12b0*/  LDC.64 R10, c[0x0][0x380] ;  /* 0x0000e000ff0a7b82 */ /* 0x000ee20000000a00 */
[----:B-1----:R-:W-:-:S04]  /*12c0*/  IMAD.WIDE.U32 R14, R19, 0x2, R14 ;  /* 0x00000002130e7825 */ /* 0x002fc800078e000e */
[----:B------:R-:W-:Y:S02]  /*12d0*/  IMAD.X R19, RZ, RZ, RZ, P3 ;  /* 0x000000ffff137224 */ /* 0x000fe400018e06ff */
[----:B------:R-:W4:Y:S01]  /*12e0*/  LDG.E.U16.CONSTANT R14, desc[UR8][R14.64] ;  /* 0x000000080e0e7981 */ /* 0x000f22000c1e9500 */
[----:B--2---:R-:W-:-:S05]  /*12f0*/  IMAD.WIDE R12, R21, 0x2, R12 ;  /* 0x00000002150c7825 */ /* 0x004fca00078e020c */
[----:B------:R-:W2:Y:S01]  /*1300*/  LDG.E.U16.CONSTANT R21, desc[UR8][R12.64] ;  /* 0x000000080c157981 */ /* 0x000ea2000c1e9500 */
[----:B---3--:R-:W-:-:S03]  /*1310*/  LEA R10, P3, R20, R10, 0x1 ;  /* 0x0000000a140a7211 */ /* 0x008fc600078608ff */
[----:B------:R-:W3:Y:S01]  /*1320*/  LDG.E.U16.CONSTANT R25, desc[UR8][R12.64+0x2] ;  /* 0x000002080c197981 */ /* 0x000ee2000c1e9500 */
[----:B------:R-:W-:-:S03]  /*1330*/  LEA.HI.X R11, R20, R11, R19, 0x1, P3 ;  /* 0x0000000b140b7211 */ /* 0x000fc600018f0c13 */
[----:B------:R-:W5:Y:S04]  /*1340*/  LDG.E.U16.CONSTANT R15, desc[UR8][R12.64+0x8] ;  /* 0x000008080c0f7981 */ /* 0x000f68000c1e9500 */
[----:B------:R-:W5:Y:S04]  /*1350*/  LDG.E.U16.CONSTANT R24, desc[UR8][R10.64+0x2] ;  /* 0x000002080a187981 */ /* 0x000f68000c1e9500 */
[----:B------:R-:W5:Y:S04]  /*1360*/  LDG.E.U16.CONSTANT R19, desc[UR8][R12.64+0x4] ;  /* 0x000004080c137981 */ /* 0x000f68000c1e9500 */
[----:B------:R-:W5:Y:S04]  /*1370*/  LDG.E.U16.CONSTANT R20, desc[UR8][R10.64+0x4] ;  /* 0x000004080a147981 */ /* 0x000f68000c1e9500 */
[----:B------:R-:W5:Y:S04]  /*1380*/  LDG.E.U16.CONSTANT R27, desc[UR8][R10.64+0xc] ;  /* 0x00000c080a1b7981 */ /* 0x000f68000c1e9500 */
[----:B------:R-:W5:Y:S01]  /*1390*/  LDG.E.U16.CONSTANT R28, desc[UR8][R10.64+0xe] ;  /* 0x00000e080a1c7981 */ /* 0x000f62000c1e9500 */
[----:B----4-:R-:W-:-:S03]  /*13a0*/  SHF.L.U32 R23, R14, 0x10, RZ ;  /* 0x000000100e177819 */ /* 0x010fc600000006ff */
[----:B------:R-:W4:Y:S01]  /*13b0*/  LDG.E.U16.CONSTANT R14, desc[UR8][R10.64+0x6] ;  /* 0x000006080a0e7981 */ /* 0x000f22000c1e9500 */
[----:B--2---:R-:W-:-:S03]  /*13c0*/  IMAD.U32 R22, R21, 0x10000, RZ ;  /* 0x0001000015167824 */ /* 0x004fc600078e00ff */
[----:B------:R-:W2:Y:S01]  /*13d0*/  LDG.E.U16.CONSTANT R21, desc[UR8][R12.64+0x6] ;  /* 0x000006080c157981 */ /* 0x000ea2000c1e9500 */
[----:B------:R-:W-:Y:S01]  /*13e0*/  FFMA R22, R23, R22, R18 ;  /* 0x0000001617167223 */ /* 0x000fe20000000012 */
[----:B---3--:R-:W-:Y:S02]  /*13f0*/  SHF.L.U32 R26, R25, 0x10, RZ ;  /* 0x00000010191a7819 */ /* 0x008fe400000006ff */
[----:B------:R-:W3:Y:S04]  /*1400*/  LDG.E.U16.CONSTANT R18, desc[UR8][R10.64+0x8] ;  /* 0x000008080a127981 */ /* 0x000ee8000c1e9500 */
[----:B------:R-:W3:Y:S01]  /*1410*/  LDG.E.U16.CONSTANT R23, desc[UR8][R12.64+0xa] ;  /* 0x00000a080c177981 */ /* 0x000ee2000c1e9500 */
[----:B-----5:R-:W-:-:S03]  /*1420*/  IMAD.U32 R25, R24, 0x10000, RZ ;  /* 0x0001000018197824 */ /* 0x020fc600078e00ff */
[----:B------:R1:W5:Y:S01]  /*1430*/  LDG.E.U16.CONSTANT R24, desc[UR8][R10.64+0xa] ;  /* 0x00000a080a187981 */ /* 0x000362000c1e9500 */
[----:B------:R-:W-:-:S03]  /*1440*/  FFMA R25, R25, R26, R22 ;  /* 0x0000001a19197223 */ /* 0x000fc60000000016 */
[----:B------:R-:W5:Y:S04]  /*1450*/  LDG.E.U16.CONSTANT R22, desc[UR8][R12.64+0xc] ;  /* 0x00000c080c167981 */ /* 0x000f68000c1e9500 */
[----:B------:R5:W5:Y:S01]  /*1460*/  LDG.E.U16.CONSTANT R26, desc[UR8][R12.64+0xe] ;  /* 0x00000e080c1a7981 */ /* 0x000b62000c1e9500 */
[----:B------:R-:W-:Y:S01]  /*1470*/  SHF.L.U32 R19, R19, 0x10, RZ ;  /* 0x0000001013137819 */ /* 0x000fe200000006ff */
[----:B------:R-:W-:-:S04]  /*1480*/  IMAD.U32 R20, R20, 0x10000, RZ ;  /* 0x0001000014147824 */ /* 0x000fc800078e00ff */
[----:B------:R-:W-:Y:S01]  /*1490*/  FFMA R19, R20, R19, R25 ;  /* 0x0000001314137223 */ /* 0x000fe20000000019 */
[----:B------:R-:W-:Y:S01]  /*14a0*/  SHF.L.U32 R20, R15, 0x10, RZ ;  /* 0x000000100f147819 */ /* 0x000fe200000006ff */
[----:B-1----:R-:W-:Y:S02]  /*14b0*/  IMAD.U32 R10, R27, 0x10000, RZ ;  /* 0x000100001b0a7824 */ /* 0x002fe400078e00ff */
[----:B------:R-:W-:Y:S01]  /*14c0*/  IMAD.U32 R11, R28, 0x10000, RZ ;  /* 0x000100001c0b7824 */ /* 0x000fe200078e00ff */
[----:B------:R-:W-:Y:S01]  /*14d0*/  IADD3 R17, PT, PT, R17, 0x8, RZ ;  /* 0x0000000811117810 */ /* 0x000fe20007ffe0ff */
[----:B----4-:R-:W-:Y:S01]  /*14e0*/  IMAD.U32 R14, R14, 0x10000, RZ ;  /* 0x000100000e0e7824 */ /* 0x010fe200078e00ff */
[----:B--2---:R-:W-:Y:S01]  /*14f0*/  SHF.L.U32 R21, R21, 0x10, RZ ;  /* 0x0000001015157819 */ /* 0x004fe200000006ff */
[----:B---3--:R-:W-:-:S04]  /*1500*/  IMAD.U32 R15, R18, 0x10000, RZ ;  /* 0x00010000120f7824 */ /* 0x008fc800078e00ff */
[----:B------:R-:W-:Y:S01]  /*1510*/  FFMA R14, R14, R21, R19 ;  /* 0x000000150e0e7223 */ /* 0x000fe20000000013 */
[----:B------:R-:W-:-:S03]  /*1520*/  SHF.L.U32 R23, R23, 0x10, RZ ;  /* 0x0000001017177819 */ /* 0x000fc600000006ff */
[----:B------:R-:W-:Y:S01]  /*1530*/  FFMA R14, R15, R20, R14 ;  /* 0x000000140f0e7223 */ /* 0x000fe2000000000e */
[----:B-----5:R-:W-:Y:S01]  /*1540*/  IMAD.U32 R13, R24, 0x10000, RZ ;  /* 0x00010000180d7824 */ /* 0x020fe200078e00ff */
[----:B------:R-:W-:-:S03]  /*1550*/  SHF.L.U32 R22, R22, 0x10, RZ ;  /* 0x0000001016167819 */ /* 0x000fc600000006ff */
[----:B------:R-:W-:Y:S01]  /*1560*/  FFMA R13, R13, R23, R14 ;  /* 0x000000170d0d7223 */ /* 0x000fe2000000000e */
[----:B------:R-:W-:-:S03]  /*1570*/  SHF.L.U32 R26, R26, 0x10, RZ ;  /* 0x000000101a1a7819 */ /* 0x000fc600000006ff */
[----:B------:R-:W-:-:S04]  /*1580*/  FFMA R10, R10, R22, R13 ;  /* 0x000000160a0a7223 */ /* 0x000fc8000000000d */
[----:B------:R-:W-:-:S07]  /*1590*/  FFMA R18, R11, R26, R10 ;  /* 0x0000001a0b127223 */ /* 0x000fce000000000a */
.L_x_11:
[----:B------:R-:W-:Y:S05]  /*15a0*/  @!P0 BRA `(.L_x_12) ;  /* 0x0000000000808947 */ /* 0x000fea0003800000 */
[----:B------:R-:W1:Y:S01]  /*15b0*/  LDC.64 R12, c[0x0][0x380] ;  /* 0x0000e000ff0c7b82 */ /* 0x000e620000000a00 */
[C---:B------:R-:W-:Y:S01]  /*15c0*/  IMAD.IADD R19, R16.reuse, 0x1, R17 ;  /* 0x0000000110137824 */ /* 0x040fe200078e0211 */
[-C--:B------:R-:W-:Y:S02]  /*15d0*/  IADD3 R20, P3, PT, R16, R17.reuse, RZ ;  /* 0x0000001110147210 */ /* 0x080fe40007f7e0ff */
[----:B------:R-:W-:-:S04]  /*15e0*/  IADD3 R21, PT, PT, R9, R17, RZ ;  /* 0x0000001109157210 */ /* 0x000fc80007ffe0ff */
[----:B------:R-:W2:Y:S08]  /*15f0*/  LDC.64 R10, c[0x0][0x380] ;  /* 0x0000e000ff0a7b82 */ /* 0x000eb00000000a00 */
[----:B------:R-:W3:Y:S01]  /*1600*/  LDC.64 R14, c[0x0][0x388] ;  /* 0x0000e200ff0e7b82 */ /* 0x000ee20000000a00 */
[----:B-1----:R-:W-:-:S04]  /*1610*/  IMAD.WIDE.U32 R12, R19, 0x2, R12 ;  /* 0x00000002130c7825 */ /* 0x002fc800078e000c */
[----:B------:R-:W-:Y:S02]  /*1620*/  IMAD.X R19, RZ, RZ, RZ, P3 ;  /* 0x000000ffff137224 */ /* 0x000fe400018e06ff */
[----:B------:R-:W4:Y:S01]  /*1630*/  LDG.E.U16.CONSTANT R12, desc[UR8][R12.64] ;  /* 0x000000080c0c7981 */ /* 0x000f22000c1e9500 */
[----:B--2---:R-:W-:-:S04]  /*1640*/  LEA R10, P3, R20, R10, 0x1 ;  /* 0x0000000a140a7211 */ /* 0x004fc800078608ff */
[----:B------:R-:W-:Y:S01]  /*1650*/  LEA.HI.X R11, R20, R11, R19, 0x1, P3 ;  /* 0x0000000b140b7211 */ /* 0x000fe200018f0c13 */
[----:B---3--:R-:W-:-:S04]  /*1660*/  IMAD.WIDE R14, R21, 0x2, R14 ;  /* 0x00000002150e7825 */ /* 0x008fc800078e020e */
[----:B------:R-:W2:Y:S04]  /*1670*/  LDG.E.U16.CONSTANT R23, desc[UR8][R10.64+0x2] ;  /* 0x000002080a177981 */ /* 0x000ea8000c1e9500 */
[----:B------:R-:W3:Y:S04]  /*1680*/  LDG.E.U16.CONSTANT R22, desc[UR8][R14.64] ;  /* 0x000000080e167981 */ /* 0x000ee8000c1e9500 */
[----:B------:R-:W5:Y:S04]  /*1690*/  LDG.E.U16.CONSTANT R24, desc[UR8][R14.64+0x2] ;  /* 0x000002080e187981 */ /* 0x000f68000c1e9500 */
[----:B------:R-:W5:Y:S04]  /*16a0*/  LDG.E.U16.CONSTANT R25, desc[UR8][R14.64+0x4] ;  /* 0x000004080e197981 */ /* 0x000f68000c1e9500 */
[----:B------:R-:W5:Y:S04]  /*16b0*/  LDG.E.U16.CONSTANT R20, desc[UR8][R10.64+0x4] ;  /* 0x000004080a147981 */ /* 0x000f68000c1e9500 */
[----:B------:R-:W5:Y:S04]  /*16c0*/  LDG.E.U16.CONSTANT R19, desc[UR8][R14.64+0x6] ;  /* 0x000006080e137981 */ /* 0x000f68000c1e9500 */
[----:B------:R-:W5:Y:S01]  /*16d0*/  LDG.E.U16.CONSTANT R26, desc[UR8][R10.64+0x6] ;  /* 0x000006080a1a7981 */ /* 0x000f62000c1e9500 */
[----:B------:R-:W-:-:S02]  /*16e0*/  IADD3 R17, PT, PT, R17, 0x4, RZ ;  /* 0x0000000411117810 */ /* 0x000fc40007ffe0ff */
[----:B----4-:R-:W-:Y:S01]  /*16f0*/  SHF.L.U32 R21, R12, 0x10, RZ ;  /* 0x000000100c157819 */ /* 0x010fe200000006ff */
[----:B--2---:R-:W-:Y:S02]  /*1700*/  IMAD.U32 R12, R23, 0x10000, RZ ;  /* 0x00010000170c7824 */ /* 0x004fe400078e00ff */
[----:B---3--:R-:W-:Y:S01]  /*1710*/  IMAD.U32 R22, R22, 0x10000, RZ ;  /* 0x0001000016167824 */ /* 0x008fe200078e00ff */
[----:B-----5:R-:W-:-:S03]  /*1720*/  SHF.L.U32 R24, R24, 0x10, RZ ;  /* 0x0000001018187819 */ /* 0x020fc600000006ff */
[----:B------:R-:W-:Y:S01]  /*1730*/  FFMA R21, R21, R22, R18 ;  /* 0x0000001615157223 */ /* 0x000fe20000000012 */
[----:B------:R-:W-:-:S03]  /*1740*/  SHF.L.U32 R25, R25, 0x10, RZ ;  /* 0x0000001019197819 */ /* 0x000fc600000006ff */
[----:B------:R-:W-:Y:S01]  /*1750*/  FFMA R12, R12, R24, R21 ;  /* 0x000000180c0c7223 */ /* 0x000fe20000000015 */
[----:B------:R-:W-:Y:S01]  /*1760*/  IMAD.U32 R13, R20, 0x10000, RZ ;  /* 0x00010000140d7824 */ /* 0x000fe200078e00ff */
[----:B------:R-:W-:-:S03]  /*1770*/  SHF.L.U32 R19, R19, 0x10, RZ ;  /* 0x0000001013137819 */ /* 0x000fc600000006ff */
[----:B------:R-:W-:Y:S01]  /*1780*/  FFMA R12, R13, R25, R12 ;  /* 0x000000190d0c7223 */ /* 0x000fe2000000000c */
[----:B------:R-:W-:-:S04]  /*1790*/  IMAD.U32 R15, R26, 0x10000, RZ ;  /* 0x000100001a0f7824 */ /* 0x000fc800078e00ff */
[----:B------:R-:W-:-:S07]  /*17a0*/  FFMA R18, R15, R19, R12 ;  /* 0x000000130f127223 */ /* 0x000fce000000000c */
.L_x_12:
[----:B------:R-:W-:Y:S05]  /*17b0*/  @!P2 BRA `(.L_x_10) ;  /* 0x000000000074a947 */ /* 0x000fea0003800000 */
[----:B------:R-:W1:Y:S01]  /*17c0*/  LDC.64 R12, c[0x0][0x380] ;  /* 0x0000e000ff0c7b82 */ /* 0x000e620000000a00 */
[----:B------:R-:W-:Y:S01]  /*17d0*/  IADD3 R9, PT, PT, R9, R17, RZ ;  /* 0x0000001109097210 */ /* 0x000fe20007ffe0ff */
[----:B------:R-:W-:-:S06]  /*17e0*/  IMAD.IADD R15, R16, 0x1, R17 ;  /* 0x00000001100f7824 */ /* 0x000fcc00078e0211 */
[----:B------:R-:W2:Y:S01]  /*17f0*/  LDC.64 R10, c[0x0][0x388] ;  /* 0x0000e200ff0a7b82 */ /* 0x000ea20000000a00 */
[----:B-1----:R-:W-:-:S06]  /*1800*/  IMAD.WIDE.U32 R12, R15, 0x2, R12 ;  /* 0x000000020f0c7825 */ /* 0x002fcc00078e000c */
[----:B------:R-:W3:Y:S01]  /*1810*/  LDG.E.U16.CONSTANT R12, desc[UR8][R12.64] ;  /* 0x000000080c0c7981 */ /* 0x000ee2000c1e9500 */
[----:B--2---:R-:W-:-:S05]  /*1820*/  IMAD.WIDE R10, R9, 0x2, R10 ;  /* 0x00000002090a7825 */ /* 0x004fca00078e020a */
[----:B------:R-:W2:Y:S01]  /*1830*/  LDG.E.U16.CONSTANT R14, desc[UR8][R10.64] ;  /* 0x000000080a0e7981 */ /* 0x000ea2000c1e9500 */
[----:B------:R-:W-:Y:S01]  /*1840*/  ISETP.NE.AND P2, PT, R6, 0x1, PT ;  /* 0x000000010600780c */ /* 0x000fe20003f45270 */
[----:B---3--:R-:W-:Y:S01]  /*1850*/  IMAD.U32 R9, R12, 0x10000, RZ ;  /* 0x000100000c097824 */ /* 0x008fe200078e00ff */
[----:B--2---:R-:W-:-:S05]  /*1860*/  SHF.L.U32 R14, R14, 0x10, RZ ;  /* 0x000000100e0e7819 */ /* 0x004fca00000006ff */
[----:B------:R-:W-:-:S06]  /*1870*/  FFMA R18, R9, R14, R18 ;  /* 0x0000000e09127223 */ /* 0x000fcc0000000012 */
[----:B------:R-:W-:Y:S05]  /*1880*/  @!P2 BRA `(.L_x_10) ;  /* 0x000000000040a947 */ /* 0x000fea0003800000 */
[----:B------:R-:W1:Y:S01]  /*1890*/  LDC.64 R12, c[0x0][0x380] ;  /* 0x0000e000ff0c7b82 */ /* 0x000e620000000a00 */
[----:B------:R-:W-:Y:S02]  /*18a0*/  IADD3 R9, P3, PT, R16, R17, RZ ;  /* 0x0000001110097210 */ /* 0x000fe40007f7e0ff */
[----:B------:R-:W-:-:S03]  /*18b0*/  ISETP.NE.AND P2, PT, R6, 0x2, PT ;  /* 0x000000020600780c */ /* 0x000fc60003f45270 */
[----:B------:R-:W-:-:S10]  /*18c0*/  IMAD.X R14, RZ, RZ, RZ, P3 ;  /* 0x000000ffff0e7224 */ /* 0x000fd400018e06ff */
[----:B------:R-:W2:Y:S01]  /*18d0*/  @P2 LDG.E.U16.CONSTANT R17, desc[UR8][R10.64+0x4] ;  /* 0x000004080a112981 */ /* 0x000ea2000c1e9500 */
[----:B-1----:R-:W-:-:S04]  /*18e0*/  LEA R12, P3, R9, R12, 0x1 ;  /* 0x0000000c090c7211 */ /* 0x002fc800078608ff */
[----:B------:R-:W-:Y:S02]  /*18f0*/  LEA.HI.X R13, R9, R13, R14, 0x1, P3 ;  /* 0x0000000d090d7211 */ /* 0x000fe400018f0c0e */
[----:B------:R-:W3:Y:S04]  /*1900*/  LDG.E.U16.CONSTANT R14, desc[UR8][R10.64+0x2] ;  /* 0x000002080a0e7981 */ /* 0x000ee8000c1e9500 */
[----:B------:R-:W4:Y:S04]  /*1910*/  LDG.E.U16.CONSTANT R9, desc[UR8][R12.64+0x2] ;  /* 0x000002080c097981 */ /* 0x000f28000c1e9500 */
[----:B------:R-:W5:Y:S01]  /*1920*/  @P2 LDG.E.U16.CONSTANT R15, desc[UR8][R12.64+0x4] ;  /* 0x000004080c0f2981 */ /* 0x000f62000c1e9500 */
[----:B--2---:R-:W-:-:S02]  /*1930*/  @P2 SHF.L.U32 R17, R17, 0x10, RZ ;  /* 0x0000001011112819 */ /* 0x004fc400000006ff */
[----:B---3--:R-:W-:Y:S01]  /*1940*/  SHF.L.U32 R14, R14, 0x10, RZ ;  /* 0x000000100e0e7819 */ /* 0x008fe200000006ff */
[----:B----4-:R-:W-:Y:S02]  /*1950*/  IMAD.U32 R9, R9, 0x10000, RZ ;  /* 0x0001000009097824 */ /* 0x010fe400078e00ff */
[----:B-----5:R-:W-:Y:S02]  /*1960*/  @P2 IMAD.U32 R15, R15, 0x10000, RZ ;  /* 0x000100000f0f2824 */ /* 0x020fe400078e00ff */
[----:B------:R-:W-:-:S04]  /*1970*/  FFMA R18, R9, R14, R18 ;  /* 0x0000000e09127223 */ /* 0x000fc80000000012 */
[----:B------:R-:W-:-:S07]  /*1980*/  @P2 FFMA R18, R15, R17, R18 ;  /* 0x000000110f122223 */ /* 0x000fce0000000012 */
.L_x_10:
[----:B------:R-:W1:Y:S01]  /*1990*/  S2UR UR5, SR_CgaCtaId ;  /* 0x00000000000579c3 */ /* 0x000e620000008800 */
[----:B------:R-:W2:Y:S01]  /*19a0*/  LDCU UR6, c[0x0][0x3b4] ;  /* 0x00007680ff0677ac */ /* 0x000ea20008000800 */
[----:B------:R-:W3:Y:S01]  /*19b0*/  LDCU UR7, c[0x0][0x3ac] ;  /* 0x00007580ff0777ac */ /* 0x000ee20008000800 */
[----:B------:R-:W-:Y:S01]  /*19c0*/  UMOV UR4, 0x400 ;  /* 0x0000040000047882 */ /* 0x000fe20000000000 */
[----:B--2---:R-:W-:Y:S01]  /*19d0*/  FMUL R9, R18, UR6 ;  /* 0x0000000612097c20 */ /* 0x004fe20008400000 */
[----:B---3--:R-:W-:Y:S01]  /*19e0*/  MOV R10, UR7 ;  /* 0x00000007000a7c02 */ /* 0x008fe20008000f00 */
[----:B-1----:R-:W-:-:S03]  /*19f0*/  ULEA UR4, UR5, UR4, 0x18 ;  /* 0x0000000405047291 */ /* 0x002fc6000f8ec0ff */
[----:B------:R-:W-:-:S03]  /*1a00*/  FMNMX R2, R9, R2, !PT ;  /* 0x0000000209027209 */ /* 0x000fc60007800000 */
[----:B------:R-:W-:Y:S01]  /*1a10*/  LEA R12, R8, UR4, 0x2 ;  /* 0x00000004080c7c11 */ /* 0x000fe2000f8e10ff */
[----:B0-----:R-:W-:-:S04]  /*1a20*/  IMAD.IADD R8, R3, 0x1, R8 ;  /* 0x0000000103087824 */ /* 0x001fc800078e0208 */
[----:B------:R1:W-:Y:S01]  /*1a30*/  STS [R12], R9 ;  /* 0x000000090c007388 */ /* 0x0003e20000000800 */
[----:B------:R-:W-:-:S13]  /*1a40*/  ISETP.GE.AND P2, PT, R8, R10, PT ;  /* 0x0000000a0800720c */ /* 0x000fda0003f46270 */
[----:B-1----:R-:W-:Y:S05]  /*1a50*/  @!P2 BRA `(.L_x_13) ;  /* 0xfffffff00064a947 */ /* 0x002fea000383ffff */
[----:B------:R-:W-:Y:S05]  /*1a60*/  BRA `(.L_x_1) ;  /* 0x0000000000347947 */ /* 0x000fea0003800000 */
.L_x_7:
[----:B------:R-:W1:Y:S01]  /*1a70*/  S2R R5, SR_CgaCtaId ;  /* 0x0000000000057919 */ /* 0x000e620000008800 */
[----:B------:R-:W2:Y:S01]  /*1a80*/  LDCU UR4, c[0x0][0x3b4] ;  /* 0x00007680ff0477ac */ /* 0x000ea20008000800 */
[----:B------:R-:W-:Y:S02]  /*1a90*/  MOV R4, 0x400 ;  /* 0x0000040000047802 */ /* 0x000fe40000000f00 */
[----:B------:R-:W-:Y:S01]  /*1aa0*/  MOV R2, 0xff800000 ;  /* 0xff80000000027802 */ /* 0x000fe20000000f00 */
[----:B--2---:R-:W-:Y:S01]  /*1ab0*/  FMUL R6, RZ, UR4 ;  /* 0x00000004ff067c20 */ /* 0x004fe20008400000 */
[----:B-1----:R-:W-:Y:S01]  /*1ac0*/  LEA R9, R5, R4, 0x18 ;  /* 0x0000000405097211 */ /* 0x002fe200078ec0ff */
[----:B------:R-:W-:-:S07]  /*1ad0*/  IMAD.MOV.U32 R4, RZ, RZ, R7 ;  /* 0x000000ffff047224 */ /* 0x000fce00078e0007 */
.L_x_14:
[----:B------:R-:W-:Y:S01]  /*1ae0*/  LEA R5, R4, R9, 0x2 ;  /* 0x0000000904057211 */ /* 0x000fe200078e10ff */
[----:B0-----:R-:W-:Y:S01]  /*1af0*/  IMAD.IADD R4, R3, 0x1, R4 ;  /* 0x0000000103047824 */ /* 0x001fe200078e0204 */
[----:B------:R-:W-:-:S03]  /*1b00*/  FMNMX R2, R6, R2, !PT ;  /* 0x0000000206027209 */ /* 0x000fc60007800000 */
[----:B------:R1:W-:Y:S01]  /*1b10*/  STS [R5], R6 ;  /* 0x0000000605007388 */ /* 0x0003e20000000800 */
[----:B------:R-:W-:-:S13]  /*1b20*/  ISETP.GE.AND P0, PT, R4, R10, PT ;  /* 0x0000000a0400720c */ /* 0x000fda0003f06270 */
[----:B-1----:R-:W-:Y:S05]  /*1b30*/  @!P0 BRA `(.L_x_14) ;  /* 0xfffffffc00e88947 */ /* 0x002fea000383ffff */
.L_x_1:
[----:B------:R-:W-:Y:S05]  /*1b40*/  BSYNC.RECONVERGENT B0 ;  /* 0x0000000000007941 */ /* 0x000fea0003800200 */
.L_x_0:
[----:B------:R-:W0:Y:S01]  /*1b50*/  SHFL.BFLY PT, R3, R2, 0x10, 0x1f ;  /* 0x0e001f0002037f89 */ /* 0x000e2200000e0000 */
[----:B------:R-:W1:Y:S01]  /*1b60*/  S2UR UR5, SR_CgaCtaId ;  /* 0x00000000000579c3 */ /* 0x000e620000008800 */
[----:B------:R-:W-:Y:S01]  /*1b70*/  UMOV UR4, 0x400 ;  /* 0x0000040000047882 */ /* 0x000fe20000000000 */
[----:B0-----:R-:W-:Y:S01]  /*1b80*/  FMNMX R3, R3, R2, !PT ;  /* 0x0000000203037209 */ /* 0x001fe20007800000 */
[----:B-1----:R-:W-:Y:S01]  /*1b90*/  ULEA UR5, UR5, UR4, 0x18 ;  /* 0x0000000405057291 */ /* 0x002fe2000f8ec0ff */
[----:B------:R-:W-:-:S03]  /*1ba0*/  LOP3.LUT P0, R2, R7, 0x1f, RZ, 0xc0, !PT ;  /* 0x0000001f07027812 */ /* 0x000fc6000780c0ff */
[----:B------:R-:W0:Y:S02]  /*1bb0*/  SHFL.BFLY PT, R4, R3, 0x8, 0x1f ;  /* 0x0d001f0003047f89 */ /* 0x000e2400000e0000 */
[----:B0-----:R-:W-:Y:S02]  /*1bc0*/  FMNMX R5, R3, R4, !PT ;  /* 0x0000000403057209 */ /* 0x001fe40007800000 */
[----:B------:R-:W-:-:S03]  /*1bd0*/  LEA R3, R10, UR5, 0x2 ;  /* 0x000000050a037c11 */ /* 0x000fc6000f8e10ff */
[----:B------:R-:W0:Y:S02]  /*1be0*/  SHFL.BFLY PT, R4, R5, 0x4, 0x1f ;  /* 0x0c801f0005047f89 */ /* 0x000e2400000e0000 */
[----:B0-----:R-:W-:Y:S02]  /*1bf0*/  FMNMX R6, R5, R4, !PT ;  /* 0x0000000405067209 */ /* 0x001fe40007800000 */
[-C--:B------:R-:W-:Y:S02]  /*1c00*/  LEA.HI R4, R7, R3.reuse, RZ, 0x1d ;  /* 0x0000000307047211 */ /* 0x080fe400078fe8ff */
[----:B------:R-:W-:Y:S01]  /*1c10*/  LEA R5, R2, R3, 0x2 ;  /* 0x0000000302057211 */ /* 0x000fe200078e10ff */
[----:B------:R-:W0:Y:S02]  /*1c20*/  SHFL.BFLY PT, R9, R6, 0x2, 0x1f ;  /* 0x0c401f0006097f89 */ /* 0x000e2400000e0000 */
[----:B0-----:R-:W-:-:S05]  /*1c30*/  FMNMX R9, R6, R9, !PT ;  /* 0x0000000906097209 */ /* 0x001fca0007800000 */
[----:B------:R-:W0:Y:S02]  /*1c40*/  SHFL.BFLY PT, R8, R9, 0x1, 0x1f ;  /* 0x0c201f0009087f89 */ /* 0x000e2400000e0000 */
[----:B0-----:R-:W-:-:S05]  /*1c50*/  FMNMX R8, R9, R8, !PT ;  /* 0x0000000809087209 */ /* 0x001fca0007800000 */
[----:B------:R0:W-:Y:S01]  /*1c60*/  @!P0 STS [R4], R8 ;  /* 0x0000000804008388 */ /* 0x0001e20000000800 */
[----:B------:R-:W-:Y:S01]  /*1c70*/  BAR.SYNC.DEFER_BLOCKING 0x0 ;  /* 0x0000000000007b1d */ /* 0x000fe20000010000 */
[----:B------:R-:W-:-:S13]  /*1c80*/  ISETP.GT.U32.AND P0, PT, R7, 0x1f, PT ;  /* 0x0000001f0700780c */ /* 0x000fda0003f04070 */
[----:B0-----:R-:W-:Y:S05]  /*1c90*/  @P0 BRA `(.L_x_15) ;  /* 0x0000000000480947 */ /* 0x001fea0003800000 */
[----:B------:R-:W0:Y:S01]  /*1ca0*/  LDCU UR4, c[0x0][0x360] ;  /* 0x00006c00ff0477ac */ /* 0x000e220008000800 */
[----:B------:R-:W-:Y:S01]  /*1cb0*/  IMAD.MOV.U32 R6, RZ, RZ, -0x800000 ;  /* 0xff800000ff067424 */ /* 0x000fe200078e00ff */
[----:B0-----:R-:W-:-:S04]  /*1cc0*/  UIADD3 UR4, UPT, UPT, UR4, 0x1f, URZ ;  /* 0x0000001f04047890 */ /* 0x001fc8000fffe0ff */
[----:B------:R-:W-:-:S06]  /*1cd0*/  USHF.R.U32.HI UR4, URZ, 0x5, UR4 ;  /* 0x00000005ff047899 */ /* 0x000fcc0008011604 */
[----:B------:R-:W-:Y:S01]  /*1ce0*/  ISETP.GE.U32.AND P0, PT, R7, UR4, PT ;  /* 0x0000000407007c0c */ /* 0x000fe2000bf06070 */
[----:B------:R-:W-:-:S12]  /*1cf0*/  UMOV UR4, 0xffffffff ;  /* 0xffffffff00047882 */ /* 0x000fd80000000000 */
[----:B------:R0:W1:Y:S01]  /*1d00*/  @!P0 LDS R6, [R5] ;  /* 0x0000000005068984 */ /* 0x0000620000000800 */
[----:B------:R-:W-:Y:S05]  /*1d10*/  BRA.DIV UR4, `(.L_x_16) ;  /* 0x0000001604247947 */ /* 0x000fea000b800000 */
[----:B-1----:R-:W1:Y:S02]  /*1d20*/  SHFL.BFLY PT, R9, R6, 0x10, 0x1f ;  /* 0x0e001f0006097f89 */ /* 0x002e6400000e0000 */
[----:B-1----:R-:W-:-:S05]  /*1d30*/  FMNMX R9, R9, R6, !PT ;  /* 0x0000000609097209 */ /* 0x002fca0007800000 */
[----:B------:R-:W1:Y:S02]  /*1d40*/  SHFL.BFLY PT, R8, R9, 0x8, 0x1f ;  /* 0x0d001f0009087f89 */ /* 0x000e6400000e0000 */
[----:B-1----:R-:W-:-:S05]  /*1d50*/  FMNMX R8, R9, R8, !PT ;  /* 0x0000000809087209 */ /* 0x002fca0007800000 */
[----:B------:R-:W1:Y:S02]  /*1d60*/  SHFL.BFLY PT, R11, R8, 0x4, 0x1f ;  /* 0x0c801f00080b7f89 */ /* 0x000e6400000e0000 */
[----:B-1----:R-:W-:-:S05]  /*1d70*/  FMNMX R11, R8, R11, !PT ;  /* 0x0000000b080b7209 */ /* 0x002fca0007800000 */
[----:B------:R-:W1:Y:S02]  /*1d80*/  SHFL.BFLY PT, R12, R11, 0x2, 0x1f ;  /* 0x0c401f000b0c7f89 */ /* 0x000e6400000e0000 */
[----:B-1----:R-:W-:-:S05]  /*1d90*/  FMNMX R12, R11, R12, !PT ;  /* 0x0000000c0b0c7209 */ /* 0x002fca0007800000 */
[----:B------:R1:W2:Y:S02]  /*1da0*/  SHFL.BFLY PT, R13, R12, 0x1, 0x1f ;  /* 0x0c201f000c0d7f89 */ /* 0x0002a400000e0000 */
.L_x_43:
[----:B--2---:R-:W-:-:S07]  /*1db0*/  FMNMX R8, R12, R13, !PT ;  /* 0x0000000d0c087209 */ /* 0x004fce0007800000 */
.L_x_15:
[----:B------:R-:W-:Y:S05]  /*1dc0*/  WARPSYNC.ALL ;  /* 0x0000000000007948 */ /* 0x000fea0003800000 */
[----:B------:R-:W-:Y:S01]  /*1dd0*/  BAR.SYNC.DEFER_BLOCKING 0x0 ;  /* 0x0000000000007b1d */ /* 0x000fe20000010000 */
[C---:B------:R-:W-:Y:S01]  /*1de0*/  ISETP.NE.AND P0, PT, R7.reuse, RZ, PT ;  /* 0x000000ff0700720c */ /* 0x040fe20003f05270 */
[----:B------:R-:W-:Y:S01]  /*1df0*/  HFMA2 R6, -RZ, RZ, 0, 0 ;  /* 0x00000000ff067431 */ /* 0x000fe200000001ff */
[----:B------:R-:W-:-:S03]  /*1e00*/  ISETP.GE.AND P1, PT, R7, R10, PT ;  /* 0x0000000a0700720c */ /* 0x000fc60003f26270 */
[----:B------:R-:W-:Y:S08]  /*1e10*/  BSSY.RECONVERGENT B0, `(.L_x_17) ;  /* 0x000001a000007945 */ /* 0x000ff00003800200 */
[----:B------:R2:W-:Y:S01]  /*1e20*/  @!P0 STS [R3], R8 ;  /* 0x0000000803008388 */ /* 0x0005e20000000800 */
[----:B------:R-:W-:Y:S06]  /*1e30*/  BAR.SYNC.DEFER_BLOCKING 0x0 ;  /* 0x0000000000007b1d */ /* 0x000fec0000010000 */
[----:B------:R-:W-:Y:S05]  /*1e40*/  @P1 BRA `(.L_x_18) ;  /* 0x0000000000581947 */ /* 0x000fea0003800000 */
[----:B--2---:R2:W3:Y:S01]  /*1e50*/  LDS R8, [R3] ;  /* 0x0000000003087984 */ /* 0x0044e20000000800 */
[----:B------:R-:W4:Y:S01]  /*1e60*/  LDC R18, c[0x0][0x360] ;  /* 0x0000d800ff127b82 */ /* 0x000f220000000800 */
[----:B------:R-:W-:Y:S01]  /*1e70*/  IMAD.MOV.U32 R6, RZ, RZ, RZ ;  /* 0x000000ffff067224 */ /* 0x000fe200078e00ff */
[----:B------:R-:W-:Y:S01]  /*1e80*/  MOV R9, R7 ;  /* 0x0000000700097202 */ /* 0x000fe20000000f00 */
[----:B------:R-:W-:Y:S01]  /*1e90*/  IMAD.MOV.U32 R20, RZ, RZ, 0x3bbb989d ;  /* 0x3bbb989dff147424 */ /* 0x000fe200078e00ff */
[----:B------:R-:W-:-:S07]  /*1ea0*/  MOV R15, 0x437c0000 ;  /* 0x437c0000000f7802 */ /* 0x000fce0000000f00 */
.L_x_19:
[----:B-1----:R-:W-:Y:S02]  /*1eb0*/  LEA R11, R9, UR5, 0x2 ;  /* 0x00000005090b7c11 */ /* 0x002fe4000f8e10ff */
[----:B----4-:R-:W-:-:S03]  /*1ec0*/  IADD3 R9, PT, PT, R18, R9, RZ ;  /* 0x0000000912097210 */ /* 0x010fc60007ffe0ff */
[----:B------:R-:W3:Y:S01]  /*1ed0*/  LDS R13, [R11] ;  /* 0x000000000b0d7984 */ /* 0x000ee20000000800 */
[----:B------:R-:W-:Y:S01]  /*1ee0*/  ISETP.GE.AND P0, PT, R9, R10, PT ;  /* 0x0000000a0900720c */ /* 0x000fe20003f06270 */
[----:B---3--:R-:W-:-:S04]  /*1ef0*/  FADD R13, -R8, R13 ;  /* 0x0000000d080d7221 */ /* 0x008fc80000000100 */
[----:B-1----:R-:W-:-:S04]  /*1f00*/  FFMA.SAT R12, R13, R20, 0.5 ;  /* 0x3f0000000d0c7423 */ /* 0x002fc80000002014 */
[----:B------:R-:W-:-:S04]  /*1f10*/  FFMA.RM R12, R12, R15, 12582913 ;  /* 0x4b4000010c0c7423 */ /* 0x000fc8000000400f */
[C---:B------:R-:W-:Y:S01]  /*1f20*/  FADD R14, R12.reuse, -12583039 ;  /* 0xcb40007f0c0e7421 */ /* 0x040fe20000000000 */
[----:B------:R-:W-:-:S03]  /*1f30*/  IMAD.SHL.U32 R12, R12, 0x800000, RZ ;  /* 0x008000000c0c7824 */ /* 0x000fc600078e00ff */
[----:B------:R-:W-:-:S04]  /*1f40*/  FFMA R14, R13, 1.4426950216293334961, -R14 ;  /* 0x3fb8aa3b0d0e7823 */ /* 0x000fc8000000080e */
[----:B------:R-:W-:-:S04]  /*1f50*/  FFMA R14, R13, 1.925963033500011079e-08, R14 ;  /* 0x32a570600d0e7823 */ /* 0x000fc8000000000e */
[----:B------:R-:W1:Y:S02]  /*1f60*/  MUFU.EX2 R13, R14 ;  /* 0x0000000e000d7308 */ /* 0x000e640000000800 */
[----:B-1----:R-:W-:-:S04]  /*1f70*/  FMUL R12, R12, R13 ;  /* 0x0000000d0c0c7220 */ /* 0x002fc80000400000 */
[----:B------:R-:W-:Y:S01]  /*1f80*/  FADD R6, R12, R6 ;  /* 0x000000060c067221 */ /* 0x000fe20000000000 */
[----:B------:R1:W-:Y:S01]  /*1f90*/  STS [R11], R12 ;  /* 0x0000000c0b007388 */ /* 0x0003e20000000800 */
[----:B------:R-:W-:Y:S05]  /*1fa0*/  @!P0 BRA `(.L_x_19) ;  /* 0xfffffffc00c08947 */ /* 0x000fea000383ffff */
.L_x_18:
[----:B------:R-:W-:Y:S05]  /*1fb0*/  BSYNC.RECONVERGENT B0 ;  /* 0x0000000000007941 */ /* 0x000fea0003800200 */
.L_x_17:
[----:B------:R-:W3:Y:S01]  /*1fc0*/  SHFL.BFLY PT, R9, R6, 0x10, 0x1f ;  /* 0x0e001f0006097f89 */ /* 0x000ee200000e0000 */
[----:B------:R-:W-:Y:S01]  /*1fd0*/  ISETP.NE.AND P0, PT, R2, RZ, PT ;  /* 0x000000ff0200720c */ /* 0x000fe20003f05270 */
[----:B------:R-:W4:Y:S01]  /*1fe0*/  LDCU UR6, c[0x0][0x3ac] ;  /* 0x00007580ff0677ac */ /* 0x000f220008000800 */
[----:B------:R-:W-:Y:S01]  /*1ff0*/  BSSY B0, `(.L_x_20) ;  /* 0x000004c000007945 */ /* 0x000fe20003800000 */
[----:B---3--:R-:W-:-:S05]  /*2000*/  FADD R9, R9, R6 ;  /* 0x0000000609097221 */ /* 0x008fca0000000000 */
[----:B--2---:R-:W2:Y:S02]  /*2010*/  SHFL.BFLY PT, R8, R9, 0x8, 0x1f ;  /* 0x0d001f0009087f89 */ /* 0x004ea400000e0000 */
[----:B--2---:R-:W-:-:S05]  /*2020*/  FADD R8, R9, R8 ;  /* 0x0000000809087221 */ /* 0x004fca0000000000 */
[----:B-1----:R-:W1:Y:S02]  /*2030*/  SHFL.BFLY PT, R11, R8, 0x4, 0x1f ;  /* 0x0c801f00080b7f89 */ /* 0x002e6400000e0000 */
[----:B-1----:R-:W-:-:S05]  /*2040*/  FADD R11, R8, R11 ;  /* 0x0000000b080b7221 */ /* 0x002fca0000000000 */
[----:B------:R-:W1:Y:S02]  /*2050*/  SHFL.BFLY PT, R12, R11, 0x2, 0x1f ;  /* 0x0c401f000b0c7f89 */ /* 0x000e6400000e0000 */
[----:B-1----:R-:W-:-:S05]  /*2060*/  FADD R12, R11, R12 ;  /* 0x0000000c0b0c7221 */ /* 0x002fca0000000000 */
[----:B------:R-:W1:Y:S02]  /*2070*/  SHFL.BFLY PT, R13, R12, 0x1, 0x1f ;  /* 0x0c201f000c0d7f89 */ /* 0x000e6400000e0000 */
[----:B-1----:R-:W-:-:S05]  /*2080*/  FADD R13, R12, R13 ;  /* 0x0000000d0c0d7221 */ /* 0x002fca0000000000 */
[----:B------:R1:W-:Y:S01]  /*2090*/  @!P0 STS [R4], R13 ;  /* 0x0000000d04008388 */ /* 0x0003e20000000800 */
[----:B------:R-:W-:Y:S01]  /*20a0*/  BAR.SYNC.DEFER_BLOCKING 0x0 ;  /* 0x0000000000007b1d */ /* 0x000fe20000010000 */
[----:B------:R-:W-:-:S13]  /*20b0*/  ISETP.GT.U32.AND P0, PT, R7, 0x1f, PT ;  /* 0x0000001f0700780c */ /* 0x000fda0003f04070 */
[----:B-1--4-:R-:W-:Y:S05]  /*20c0*/  @P0 BRA `(.L_x_21) ;  /* 0x0000000000480947 */ /* 0x012fea0003800000 */
[----:B------:R-:W1:Y:S01]  /*20d0*/  LDCU UR4, c[0x0][0x360] ;  /* 0x00006c00ff0477ac */ /* 0x000e620008000800 */
[----:B------:R-:W-:Y:S01]  /*20e0*/  IMAD.MOV.U32 R2, RZ, RZ, RZ ;  /* 0x000000ffff027224 */ /* 0x000fe200078e00ff */
[----:B-1----:R-:W-:-:S04]  /*20f0*/  UIADD3 UR4, UPT, UPT, UR4, 0x1f, URZ ;  /* 0x0000001f04047890 */ /* 0x002fc8000fffe0ff */
[----:B------:R-:W-:-:S06]  /*2100*/  USHF.R.U32.HI UR4, URZ, 0x5, UR4 ;  /* 0x00000005ff047899 */ /* 0x000fcc0008011604 */
[----:B------:R-:W-:Y:S01]  /*2110*/  ISETP.GE.U32.AND P0, PT, R7, UR4, PT ;  /* 0x0000000407007c0c */ /* 0x000fe2000bf06070 */
[----:B------:R-:W-:-:S12]  /*2120*/  UMOV UR4, 0xffffffff ;  /* 0xffffffff00047882 */ /* 0x000fd80000000000 */
[----:B------:R1:W2:Y:S01]  /*2130*/  @!P0 LDS R2, [R5] ;  /* 0x0000000005028984 */ /* 0x0002a20000000800 */
[----:B------:R-:W-:Y:S05]  /*2140*/  BRA.DIV UR4, `(.L_x_22) ;  /* 0x0000001204a87947 */ /* 0x000fea000b800000 */
[----:B012---:R-:W0:Y:S02]  /*2150*/  SHFL.BFLY PT, R5, R2, 0x10, 0x1f ;  /* 0x0e001f0002057f89 */ /* 0x007e2400000e0000 */
[----:B0-----:R-:W-:-:S05]  /*2160*/  FADD R5, R5, R2 ;  /* 0x0000000205057221 */ /* 0x001fca0000000000 */
[----:B------:R-:W0:Y:S02]  /*2170*/  SHFL.BFLY PT, R4, R5, 0x8, 0x1f ;  /* 0x0d001f0005047f89 */ /* 0x000e2400000e0000 */
[----:B0-----:R-:W-:-:S05]  /*2180*/  FADD R4, R5, R4 ;  /* 0x0000000405047221 */ /* 0x001fca0000000000 */
[----:B------:R-:W0:Y:S02]  /*2190*/  SHFL.BFLY PT, R9, R4, 0x4, 0x1f ;  /* 0x0c801f0004097f89 */ /* 0x000e2400000e0000 */
[----:B0-----:R-:W-:-:S05]  /*21a0*/  FADD R9, R4, R9 ;  /* 0x0000000904097221 */ /* 0x001fca0000000000 */
[----:B------:R-:W0:Y:S02]  /*21b0*/  SHFL.BFLY PT, R6, R9, 0x2, 0x1f ;  /* 0x0c401f0009067f89 */ /* 0x000e2400000e0000 */
[----:B0-----:R-:W-:-:S05]  /*21c0*/  FADD R6, R9, R6 ;  /* 0x0000000609067221 */ /* 0x001fca0000000000 */
[----:B------:R0:W1:Y:S02]  /*21d0*/  SHFL.BFLY PT, R13, R6, 0x1, 0x1f ;  /* 0x0c201f00060d7f89 */ /* 0x00006400000e0000 */
.L_x_49:
[----:B-1----:R-:W-:-:S07]  /*21e0*/  FADD R13, R6, R13 ;  /* 0x0000000d060d7221 */ /* 0x002fce0000000000 */
.L_x_21:
[----:B------:R-:W-:Y:S05]  /*21f0*/  WARPSYNC.ALL ;  /* 0x0000000000007948 */ /* 0x000fea0003800000 */
[----:B------:R-:W-:Y:S01]  /*2200*/  BAR.SYNC.DEFER_BLOCKING 0x0 ;  /* 0x0000000000007b1d */ /* 0x000fe20000010000 */
[----:B------:R-:W-:-:S05]  /*2210*/  ISETP.NE.AND P0, PT, R7, RZ, PT ;  /* 0x000000ff0700720c */ /* 0x000fca0003f05270 */
[----:B------:R-:W-:Y:S08]  /*2220*/  BSSY.RECONVERGENT B1, `(.L_x_23) ;  /* 0x0000024000017945 */ /* 0x000ff00003800200 */
[----:B------:R1:W-:Y:S01]  /*2230*/  @!P0 STS [R3], R13 ;  /* 0x0000000d03008388 */ /* 0x0003e20000000800 */
[----:B------:R-:W-:Y:S01]  /*2240*/  BAR.SYNC.DEFER_BLOCKING 0x0 ;  /* 0x0000000000007b1d */ /* 0x000fe20000010000 */
[----:B------:R-:W-:-:S13]  /*2250*/  ISETP.GE.AND P0, PT, R7, R10, PT ;  /* 0x0000000a0700720c */ /* 0x000fda0003f06270 */
[----:B-1----:R-:W-:Y:S05]  /*2260*/  @P0 BRA `(.L_x_24) ;  /* 0x00000000007c0947 */ /* 0x002fea0003800000 */
[----:B------:R-:W1:Y:S01]  /*2270*/  LDS R3, [R3] ;  /* 0x0000000003037984 */ /* 0x000e620000000800 */
[----:B------:R-:W2:Y:S01]  /*2280*/  LDC R4, c[0x0][0x360] ;  /* 0x0000d800ff047b82 */ /* 0x000ea20000000800 */
[----:B-1----:R-:W-:-:S13]  /*2290*/  FSETP.NEU.AND P0, PT, R3, RZ, PT ;  /* 0x000000ff0300720b */ /* 0x002fda0003f0d000 */
[----:B--2---:R-:W-:Y:S05]  /*22a0*/  @P0 BRA `(.L_x_25) ;  /* 0x00000000001c0947 */ /* 0x004fea0003800000 */
[----:B------:R-:W-:-:S07]  /*22b0*/  MOV R3, R7 ;  /* 0x0000000700037202 */ /* 0x000fce0000000f00 */
.L_x_26:
[----:B------:R-:W-:Y:S01]  /*22c0*/  LEA R2, R3, UR5, 0x2 ;  /* 0x0000000503027c11 */ /* 0x000fe2000f8e10ff */
[----:B------:R-:W-:-:S04]  /*22d0*/  IMAD.IADD R3, R4, 0x1, R3 ;  /* 0x0000000104037824 */ /* 0x000fc800078e0203 */
[----:B------:R1:W-:Y:S01]  /*22e0*/  STS [R2], RZ ;  /* 0x000000ff02007388 */ /* 0x0003e20000000800 */
[----:B------:R-:W-:-:S13]  /*22f0*/  ISETP.GE.AND P0, PT, R3, R10, PT ;  /* 0x0000000a0300720c */ /* 0x000fda0003f06270 */
[----:B-1----:R-:W-:Y:S05]  /*2300*/  @!P0 BRA `(.L_x_26) ;  /* 0xfffffffc00ec8947 */ /* 0x002fea000383ffff */
[----:B------:R-:W-:Y:S05]  /*2310*/  BRA `(.L_x_24) ;  /* 0x0000000000507947 */ /* 0x000fea0003800000 */
.L_x_25:
[----:B0-----:R-:W-:-:S07]  /*2320*/  MOV R5, R7 ;  /* 0x0000000700057202 */ /* 0x001fce0000000f00 */
.L_x_29:
[----:B-1----:R-:W-:Y:S01]  /*2330*/  LEA R6, R5, UR5, 0x2 ;  /* 0x0000000505067c11 */ /* 0x002fe2000f8e10ff */
[----:B------:R-:W0:Y:S01]  /*2340*/  MUFU.RCP R8, R3 ;  /* 0x0000000300087308 */ /* 0x000e220000001000 */
[----:B------:R-:W-:Y:S01]  /*2350*/  IMAD.IADD R5, R4, 0x1, R5 ;  /* 0x0000000104057824 */ /* 0x000fe200078e0205 */
[----:B------:R-:W-:Y:S02]  /*2360*/  BSSY.RECONVERGENT B2, `(.L_x_27) ;  /* 0x000000d000027945 */ /* 0x000fe40003800200 */
[----:B------:R-:W1:Y:S02]  /*2370*/  LDS R2, [R6] ;  /* 0x0000000006027984 */ /* 0x000e640000000800 */
[----:B------:R-:W-:Y:S01]  /*2380*/  ISETP.GE.AND P2, PT, R5, UR6, PT ;  /* 0x0000000605007c0c */ /* 0x000fe2000bf46270 */
[----:B0-----:R-:W-:-:S04]  /*2390*/  FFMA R9, -R3, R8, 1 ;  /* 0x3f80000003097423 */ /* 0x001fc80000000108 */
[----:B------:R-:W-:Y:S01]  /*23a0*/  FFMA R9, R8, R9, R8 ;  /* 0x0000000908097223 */ /* 0x000fe20000000008 */
[----:B-1----:R-:W0:Y:S03]  /*23b0*/  FCHK P0, R2, R3 ;  /* 0x0000000302007302 */ /* 0x002e260000000000 */
[----:B------:R-:W-:-:S04]  /*23c0*/  FFMA R8, R2, R9, RZ ;  /* 0x0000000902087223 */ /* 0x000fc800000000ff */
[----:B------:R-:W-:-:S04]  /*23d0*/  FFMA R10, -R3, R8, R2 ;  /* 0x00000008030a7223 */ /* 0x000fc80000000102 */
[----:B------:R-:W-:Y:S01]  /*23e0*/  FFMA R9, R9, R10, R8 ;  /* 0x0000000a09097223 */ /* 0x000fe20000000008 */
[----:B0-----:R-:W-:Y:S06]  /*23f0*/  @!P0 BRA `(.L_x_28) ;  /* 0x00000000000c8947 */ /* 0x001fec0003800000 */
[----:B------:R-:W-:-:S07]  /*2400*/  MOV R8, 0x2420 ;  /* 0x0000242000087802 */ /* 0x000fce0000000f00 */
[----:B------:R-:W-:Y:S05]  /*2410*/  CALL.REL.NOINC `($__internal_0_$__cuda_sm3x_div_rn_noftz_f32_slowpath) ;  /* 0x0000001000847944 */ /* 0x000fea0003c00000 */
[----:B------:R-:W-:-:S07]  /*2420*/  MOV R9, R2 ;  /* 0x0000000200097202 */ /* 0x000fce0000000f00 */
.L_x_28:
[----:B------:R-:W-:Y:S05]  /*2430*/  BSYNC.RECONVERGENT B2 ;  /* 0x0000000000027941 */ /* 0x000fea0003800200 */
.L_x_27:
[----:B------:R1:W-:Y:S01]  /*2440*/  STS [R6], R9 ;  /* 0x0000000906007388 */ /* 0x0003e20000000800 */
[----:B------:R-:W-:Y:S05]  /*2450*/  @!P2 BRA `(.L_x_29) ;  /* 0xfffffffc00b4a947 */ /* 0x000fea000383ffff */
.L_x_24:
[----:B------:R-:W-:Y:S05]  /*2460*/  BSYNC.RECONVERGENT B1 ;  /* 0x0000000000017941 */ /* 0x000fea0003800200 */
.L_x_23:
[----:B------:R-:W2:Y:S01]  /*2470*/  LDCU UR4, c[0x0][0x3b0] ;  /* 0x00007600ff0477ac */ /* 0x000ea20008000800 */
[----:B------:R-:W-:Y:S01]  /*2480*/  BAR.SYNC.DEFER_BLOCKING 0x0 ;  /* 0x0000000000007b1d */ /* 0x000fe20000010000 */
[----:B--2---:R-:W-:-:S13]  /*2490*/  ISETP.GE.AND P0, PT, R7, UR4, PT ;  /* 0x0000000407007c0c */ /* 0x004fda000bf06270 */
[----:B------:R-:W-:Y:S05]  /*24a0*/  @P0 EXIT ;  /* 0x000000000000094d */ /* 0x000fea0003800000 */
[----:B------:R-:W-:Y:S05]  /*24b0*/  BSYNC B0 ;  /* 0x0000000000007941 */ /* 0x000fea0003800000 */
.L_x_20:
[----:B------:R-:W2:Y:S01]  /*24c0*/  LDC R4, c[0x0][0x3ac] ;  /* 0x0000eb00ff047b82 */ /* 0x000ea20000000800 */
[----:B------:R-:W3:Y:S01]  /*24d0*/  LDCU UR6, c[0x0][0x360] ;  /* 0x00006c00ff0677ac */ /* 0x000ee20008000800 */
[----:B--2---:R-:W-:-:S13]  /*24e0*/  ISETP.GT.AND P0, PT, R4, RZ, PT ;  /* 0x000000ff0400720c */ /* 0x004fda0003f04270 */
[----:B---3--:R-:W-:Y:S05]  /*24f0*/  @P0 BRA `(.L_x_30) ;  /* 0x0000000000200947 */ /* 0x008fea0003800000 */
[----:B0-----:R-:W0:Y:S02]  /*2500*/  LDC.64 R4, c[0x0][0x398] ;  /* 0x0000e600ff047b82 */ /* 0x001e240000000a00 */
.L_x_31:
[----:B--2---:R-:W-:Y:S01]  /*2510*/  IMAD.IADD R3, R16, 0x1, R7 ;  /* 0x0000000110037824 */ /* 0x004fe200078e0207 */
[----:B------:R-:W-:-:S03]  /*2520*/  IADD3 R7, PT, PT, R7, UR6, RZ ;  /* 0x0000000607077c10 */ /* 0x000fc6000fffe0ff */
[----:B0-----:R-:W-:Y:S01]  /*2530*/  IMAD.WIDE R2, R3, 0x2, R4 ;  /* 0x0000000203027825 */ /* 0x001fe200078e0204 */
[----:B------:R-:W-:-:S04]  /*2540*/  ISETP.GE.AND P0, PT, R7, UR4, PT ;  /* 0x0000000407007c0c */ /* 0x000fc8000bf06270 */
[----:B------:R2:W-:Y:S09]  /*2550*/  STG.E.U16 desc[UR8][R2.64], RZ ;  /* 0x000000ff02007986 */ /* 0x0005f2000c101508 */
[----:B------:R-:W-:Y:S05]  /*2560*/  @!P0 BRA `(.L_x_31) ;  /* 0xfffffffc00e88947 */ /* 0x000fea000383ffff */
[----:B------:R-:W-:Y:S05]  /*2570*/  EXIT ;  /* 0x000000000000794d */ /* 0x000fea0003800000 */
.L_x_30:
[C---:B------:R-:W-:Y:S02]  /*2580*/  LOP3.LUT R2, R4.reuse, 0x7ffffff0, RZ, 0xc0, !PT ;  /* 0x7ffffff004027812 */ /* 0x040fe400078ec0ff */
[C---:B01----:R-:W-:Y:S02]  /*2590*/  LOP3.LUT R6, R4.reuse, 0xf, RZ, 0xc0, !PT ;  /* 0x0000000f04067812 */ /* 0x043fe400078ec0ff */
[C---:B------:R-:W-:Y:S01]  /*25a0*/  LOP3.LUT R3, R4.reuse, 0x7, RZ, 0xc0, !PT ;  /* 0x0000000704037812 */ /* 0x040fe200078ec0ff */
[----:B------:R-:W-:Y:S01]  /*25b0*/  IMAD.MOV R5, RZ, RZ, -R2 ;  /* 0x000000ffff057224 */ /* 0x000fe200078e0a02 */
[----:B------:R-:W-:-:S07]  /*25c0*/  LOP3.LUT R4, R4, 0x3, RZ, 0xc0, !PT ;  /* 0x0000000304047812 */ /* 0x000fce00078ec0ff */
.L_x_37:
[----:B0-----:R-:W0:Y:S01]  /*25d0*/  LDCU UR4, c[0x0][0x3ac] ;  /* 0x00007580ff0477ac */ /* 0x001e220008000800 */
[----:B------:R-:W-:Y:S01]  /*25e0*/  HFMA2 R18, -RZ, RZ, 0, 0 ;  /* 0x00000000ff127431 */ /* 0x000fe200000001ff */
[----:B------:R-:W-:Y:S01]  /*25f0*/  IADD3 R17, PT, PT, R0, R7, RZ ;  /* 0x0000000700117210 */ /* 0x000fe20007ffe0ff */
[----:B------:R-:W-:Y:S01]  /*2600*/  IMAD.MOV.U32 R15, RZ, RZ, RZ ;  /* 0x000000ffff0f7224 */ /* 0x000fe200078e00ff */
[----:B0-----:R-:W-:-:S09]  /*2610*/  UISETP.GE.U32.AND UP0, UPT, UR4, 0x10, UPT ;  /* 0x000000100400788c */ /* 0x001fd2000bf06070 */
[----:B------:R-:W-:Y:S05]  /*2620*/  BRA.U !UP0, `(.L_x_32) ;  /* 0x0000000508447547 */ /* 0x000fea000b800000 */
[----:B------:R-:W-:Y:S01]  /*2630*/  UIADD3 UR4, UPT, UPT, UR5, 0x20, URZ ;  /* 0x0000002005047890 */ /* 0x000fe2000fffe0ff */
[----:B------:R-:W-:Y:S01]  /*2640*/  IMAD.MOV.U32 R15, RZ, RZ, RZ ;  /* 0x000000ffff0f7224 */ /* 0x000fe200078e00ff */
[----:B------:R-:W-:Y:S01]  /*2650*/  MOV R18, R17 ;  /* 0x0000001100127202 */ /* 0x000fe20000000f00 */
[----:B------:R-:W-:-:S03]  /*2660*/  IMAD.MOV.U32 R19, RZ, RZ, R5 ;  /* 0x000000ffff137224 */ /* 0x000fc600078e0005 */
[----:B------:R-:W-:-:S07]  /*2670*/  MOV R20, UR4 ;  /* 0x0000000400147c02 */ /* 0x000fce0008000f00 */
.L_x_33:
[----:B------:R-:W0:Y:S01]  /*2680*/  LDC.64 R22, c[0x0][0x390] ;  /* 0x0000e400ff167b82 */ /* 0x000e220000000a00 */
[----:B------:R-:W1:Y:S07]  /*2690*/  LDS.128 R8, [R20+-0x20] ;  /* 0xffffe00014087984 */ /* 0x000e6e0000000c00 */
[----:B------:R-:W2:Y:S01]  /*26a0*/  LDC R21, c[0x0][0x3b0] ;  /* 0x0000ec00ff157b82 */ /* 0x000ea20000000800 */
[----:B0-----:R-:W-:-:S05]  /*26b0*/  IMAD.WIDE R22, R18, 0x2, R22 ;  /* 0x0000000212167825 */ /* 0x001fca00078e0216 */
[----:B------:R-:W3:Y:S01]  /*26c0*/  LDG.E.U16.CONSTANT R24, desc[UR8][R22.64] ;  /* 0x0000000816187981 */ /* 0x000ee2000c1e9500 */
[----:B--2---:R-:W-:-:S05]  /*26d0*/  IMAD.WIDE R28, R21, 0x2, R22 ;  /* 0x00000002151c7825 */ /* 0x004fca00078e0216 */
[----:B------:R0:W2:Y:S02]  /*26e0*/  LDG.E.U16.CONSTANT R14, desc[UR8][R28.64] ;  /* 0x000000081c0e7981 */ /* 0x0000a4000c1e9500 */
[----:B0-----:R-:W-:-:S05]  /*26f0*/  IMAD.WIDE R28, R21, 0x2, R28 ;  /* 0x00000002151c7825 */ /* 0x001fca00078e021c */
[----:B------:R-:W4:Y:S01]  /*2700*/  LDG.E.U16.CONSTANT R12, desc[UR8][R28.64] ;  /* 0x000000081c0c7981 */ /* 0x000f22000c1e9500 */
[----:B------:R-:W-:-:S05]  /*2710*/  IMAD.WIDE R26, R21, 0x2, R28 ;  /* 0x00000002151a7825 */ /* 0x000fca00078e021c */
[----:B------:R-:W5:Y:S01]  /*2720*/  LDG.E.U16.CONSTANT R13, desc[UR8][R26.64] ;  /* 0x000000081a0d7981 */ /* 0x000f62000c1e9500 */
[----:B------:R-:W-:-:S05]  /*2730*/  IMAD.WIDE R22, R21, 0x2, R26 ;  /* 0x0000000215167825 */ /* 0x000fca00078e021a */
[----:B------:R0:W5:Y:S02]  /*2740*/  LDG.E.U16.CONSTANT R28, desc[UR8][R22.64] ;  /* 0x00000008161c7981 */ /* 0x000164000c1e9500 */
[----:B0-----:R-:W-:-:S05]  /*2750*/  IMAD.WIDE R22, R21, 0x2, R22 ;  /* 0x0000000215167825 */ /* 0x001fca00078e0216 */
[----:B------:R-:W5:Y:S01]  /*2760*/  LDG.E.U16.CONSTANT R27, desc[UR8][R22.64] ;  /* 0x00000008161b7981 */ /* 0x000f62000c1e9500 */
[----:B---3--:R-:W-:Y:S02]  /*2770*/  IMAD.U32 R26, R24, 0x10000, RZ ;  /* 0x00010000181a7824 */ /* 0x008fe400078e00ff */
[----:B------:R-:W-:-:S04]  /*2780*/  IMAD.WIDE R24, R21, 0x2, R22 ;  /* 0x0000000215187825 */ /* 0x000fc800078e0216 */
[----:B-1----:R-:W-:Y:S02]  /*2790*/  FFMA R15, R8, R26, R15 ;  /* 0x0000001a080f7223 */ /* 0x002fe4000000000f */
[----:B------:R0:W3:Y:S02]  /*27a0*/  LDG.E.U16.CONSTANT R8, desc[UR8][R24.64] ;  /* 0x0000000818087981 */ /* 0x0000e4000c1e9500 */
[----:B0-----:R-:W-:-:S05]  /*27b0*/  IMAD.WIDE R24, R21, 0x2, R24 ;  /* 0x0000000215187825 */ /* 0x001fca00078e0218 */
[----:B------:R0:W3:Y:S01]  /*27c0*/  LDG.E.U16.CONSTANT R26, desc[UR8][R24.64] ;  /* 0x00000008181a7981 */ /* 0x0000e2000c1e9500 */
[----:B------:R-:W-:-:S05]  /*27d0*/  IMAD.WIDE R22, R21, 0x2, R24 ;  /* 0x0000000215167825 */ /* 0x000fca00078e0218 */
[----:B------:R1:W3:Y:S01]  /*27e0*/  LDG.E.U16.CONSTANT R29, desc[UR8][R22.64] ;  /* 0x00000008161d7981 */ /* 0x0002e2000c1e9500 */
[----:B--2---:R-:W-:Y:S01]  /*27f0*/  SHF.L.U32 R14, R14, 0x10, RZ ;  /* 0x000000100e0e7819 */ /* 0x004fe200000006ff */
[----:B----4-:R-:W-:Y:S01]  /*2800*/  IMAD.U32 R12, R12, 0x10000, RZ ;  /* 0x000100000c0c7824 */ /* 0x010fe200078e00ff */
[----:B-----5:R-:W-:-:S03]  /*2810*/  SHF.L.U32 R13, R13, 0x10, RZ ;  /* 0x000000100d0d7819 */ /* 0x020fc600000006ff */
[----:B------:R-:W-:-:S04]  /*2820*/  FFMA R9, R9, R14, R15 ;  /* 0x0000000e09097223 */ /* 0x000fc8000000000f */
[----:B------:R-:W-:-:S04]  /*2830*/  FFMA R10, R10, R12, R9 ;  /* 0x0000000c0a0a7223 */ /* 0x000fc80000000009 */
[----:B------:R-:W-:Y:S02]  /*2840*/  FFMA R11, R11, R13, R10 ;  /* 0x0000000d0b0b7223 */ /* 0x000fe4000000000a */
[----:B------:R-:W2:Y:S01]  /*2850*/  LDS.128 R12, [R20+-0x10] ;  /* 0xfffff000140c7984 */ /* 0x000ea20000000c00 */
[----:B0-----:R-:W-:-:S04]  /*2860*/  IMAD.WIDE R24, R21, 0x2, R22 ;  /* 0x0000000215187825 */ /* 0x001fc800078e0216 */
[----:B------:R-:W-:Y:S01]  /*2870*/  IMAD.U32 R28, R28, 0x10000, RZ ;  /* 0x000100001c1c7824 */ /* 0x000fe200078e00ff */
[----:B------:R-:W-:Y:S01]  /*2880*/  SHF.L.U32 R27, R27, 0x10, RZ ;  /* 0x000000101b1b7819 */ /* 0x000fe200000006ff */
[----:B-1----:R-:W-:-:S04]  /*2890*/  IMAD.WIDE R22, R21, 0x2, R24 ;  /* 0x0000000215167825 */ /* 0x002fc800078e0218 */
[----:B--2---:R-:W-:Y:S02]  /*28a0*/  FFMA R28, R12, R28, R11 ;  /* 0x0000001c0c1c7223 */ /* 0x004fe4000000000b */
[----:B------:R0:W2:Y:S02]  /*28b0*/  LDG.E.U16.CONSTANT R12, desc[UR8][R24.64] ;  /* 0x00000008180c7981 */ /* 0x0000a4000c1e9500 */
[----:B------:R-:W-:Y:S02]  /*28c0*/  FFMA R27, R13, R27, R28 ;  /* 0x0000001b0d1b7223 */ /* 0x000fe4000000001c */
[----:B------:R1:W4:Y:S01]  /*28d0*/  LDG.E.U16.CONSTANT R13, desc[UR8][R22.64] ;  /* 0x00000008160d7981 */ /* 0x000322000c1e9500 */
[----:B0-----:R-:W-:-:S04]  /*28e0*/  IMAD.WIDE R24, R21, 0x2, R22 ;  /* 0x0000000215187825 */ /* 0x001fc800078e0216 */
[----:B-1----:R-:W-:Y:S02]  /*28f0*/  IMAD.WIDE R22, R21, 0x2, R24 ;  /* 0x0000000215167825 */ /* 0x002fe400078e0218 */
[----:B------:R-:W5:Y:S04]  /*2900*/  LDG.E.U16.CONSTANT R24, desc[UR8][R24.64] ;  /* 0x0000000818187981 */ /* 0x000f68000c1e9500 */
[----:B------:R0:W5:Y:S01]  /*2910*/  LDG.E.U16.CONSTANT R25, desc[UR8][R22.64] ;  /* 0x0000000816197981 */ /* 0x000162000c1e9500 */
[----:B---3--:R-:W-:-:S04]  /*2920*/  IMAD.U32 R8, R8, 0x10000, RZ ;  /* 0x0001000008087824 */ /* 0x008fc800078e00ff */
[----:B------:R-:W-:Y:S02]  /*2930*/  FFMA R14, R14, R8, R27 ;  /* 0x000000080e0e7223 */ /* 0x000fe4000000001b */
[----:B------:R-:W1:Y:S01]  /*2940*/  LDS.128 R8, [R20] ;  /* 0x0000000014087984 */ /* 0x000e620000000c00 */
[----:B------:R-:W-:-:S05]  /*2950*/  SHF.L.U32 R26, R26, 0x10, RZ ;  /* 0x000000101a1a7819 */ /* 0x000fca00000006ff */
[----:B------:R-:W-:Y:S01]  /*2960*/  FFMA R27, R15, R26, R14 ;  /* 0x0000001a0f1b7223 */ /* 0x000fe2000000000e */
[----:B------:R-:W-:-:S04]  /*2970*/  IMAD.WIDE R14, R21, 0x2, R22 ;  /* 0x00000002150e7825 */ /* 0x000fc800078e0216 */
[----:B0-----:R-:W-:Y:S01]  /*2980*/  IMAD.U32 R22, R29, 0x10000, RZ ;  /* 0x000100001d167824 */ /* 0x001fe200078e00ff */
[----:B------:R1:W3:Y:S01]  /*2990*/  LDG.E.U16.CONSTANT R26, desc[UR8][R14.64] ;  /* 0x000000080e1a7981 */ /* 0x0002e2000c1e9500 */
[----:B------:R-:W-:-:S04]  /*29a0*/  IMAD.WIDE R28, R21, 0x2, R14 ;  /* 0x00000002151c7825 */ /* 0x000fc800078e020e */
[----:B-1----:R-:W-:Y:S01]  /*29b0*/  FFMA R14, R8, R22, R27 ;  /* 0x00000016080e7223 */ /* 0x002fe2000000001b */
[----:B------:R-:W-:Y:S01]  /*29c0*/  IMAD.WIDE R22, R21, 0x2, R28 ;  /* 0x0000000215167825 */ /* 0x000fe200078e021c */
[----:B------:R-:W3:Y:S04]  /*29d0*/  LDG.E.U16.CONSTANT R8, desc[UR8][R28.64] ;  /* 0x000000081c087981 */ /* 0x000ee8000c1e9500 */
[----:B------:R-:W3:Y:S01]  /*29e0*/  LDG.E.U16.CONSTANT R27, desc[UR8][R22.64] ;  /* 0x00000008161b7981 */ /* 0x000ee2000c1e9500 */
[----:B--2---:R-:W-:Y:S01]  /*29f0*/  SHF.L.U32 R12, R12, 0x10, RZ ;  /* 0x000000100c0c7819 */ /* 0x004fe200000006ff */
[----:B----4-:R-:W-:-:S04]  /*2a00*/  IMAD.U32 R13, R13, 0x10000, RZ ;  /* 0x000100000d0d7824 */ /* 0x010fc800078e00ff */
[----:B------:R-:W-:-:S04]  /*2a10*/  FFMA R9, R9, R12, R14 ;  /* 0x0000000c09097223 */ /* 0x000fc8000000000e */
[----:B------:R-:W-:Y:S02]  /*2a20*/  FFMA R10, R10, R13, R9 ;  /* 0x0000000d0a0a7223 */ /* 0x000fe40000000009 */
[----:B------:R0:W1:Y:S01]  /*2a30*/  LDS.128 R12, [R20+0x10] ;  /* 0x00001000140c7984 */ /* 0x0000620000000c00 */
[----:B------:R-:W-:Y:S01]  /*2a40*/  VIADD R19, R19, 0x10 ;  /* 0x0000001013137836 */ /* 0x000fe20000000000 */
[----:B-----5:R-:W-:-:S04]  /*2a50*/  SHF.L.U32 R24, R24, 0x10, RZ ;  /* 0x0000001018187819 */ /* 0x020fc800000006ff */
[----:B------:R-:W-:Y:S01]  /*2a60*/  ISETP.NE.AND P0, PT, R19, RZ, PT ;  /* 0x000000ff1300720c */ /* 0x000fe20003f05270 */
[----:B------:R-:W-:Y:S01]  /*2a70*/  FFMA R11, R11, R24, R10 ;  /* 0x000000180b0b7223 */ /* 0x000fe2000000000a */
[----:B------:R-:W-:Y:S01]  /*2a80*/  IMAD.U32 R25, R25, 0x10000, RZ ;  /* 0x0001000019197824 */ /* 0x000fe200078e00ff */
[----:B------:R-:W-:Y:S01]  /*2a90*/  LEA R18, R21, R18, 0x4 ;  /* 0x0000001215127211 */ /* 0x000fe200078e20ff */
[----:B0-----:R-:W-:Y:S02]  /*2aa0*/  VIADD R20, R20, 0x40 ;  /* 0x0000004014147836 */ /* 0x001fe40000000000 */
[----:B-1----:R-:W-:Y:S01]  /*2ab0*/  FFMA R12, R12, R25, R11 ;  /* 0x000000190c0c7223 */ /* 0x002fe2000000000b */
[----:B---3--:R-:W-:-:S05]  /*2ac0*/  SHF.L.U32 R26, R26, 0x10, RZ ;  /* 0x000000101a1a7819 */ /* 0x008fca00000006ff */
[----:B------:R-:W-:Y:S01]  /*2ad0*/  FFMA R13, R13, R26, R12 ;  /* 0x0000001a0d0d7223 */ /* 0x000fe2000000000c */
[----:B------:R-:W-:Y:S01]  /*2ae0*/  SHF.L.U32 R8, R8, 0x10, RZ ;  /* 0x0000001008087819 */ /* 0x000fe200000006ff */
[----:B------:R-:W-:-:S04]  /*2af0*/  IMAD.U32 R27, R27, 0x10000, RZ ;  /* 0x000100001b1b7824 */ /* 0x000fc800078e00ff */
[----:B------:R-:W-:-:S04]  /*2b00*/  FFMA R8, R14, R8, R13 ;  /* 0x000000080e087223 */ /* 0x000fc8000000000d */
[----:B------:R-:W-:Y:S01]  /*2b10*/  FFMA R15, R15, R27, R8 ;  /* 0x0000001b0f0f7223 */ /* 0x000fe20000000008 */
[----:B------:R-:W-:Y:S06]  /*2b20*/  @P0 BRA `(.L_x_33) ;  /* 0xfffffff800d40947 */ /* 0x000fec000383ffff */
[----:B------:R-:W-:-:S07]  /*2b30*/  MOV R18, R2 ;  /* 0x0000000200127202 */ /* 0x000fce0000000f00 */
.L_x_32:
[----:B------:R-:W-:-:S13]  /*2b40*/  ISETP.NE.AND P0, PT, R6, RZ, PT ;  /* 0x000000ff0600720c */ /* 0x000fda0003f05270 */
[----:B------:R-:W-:Y:S05]  /*2b50*/  @!P0 BRA `(.L_x_34) ;  /* 0x00000004006c8947 */ /* 0x000fea0003800000 */
[----:B------:R-:W-:Y:S01]  /*2b60*/  VIADD R8, R6, 0xffffffff ;  /* 0xffffffff06087836 */ /* 0x000fe20000000000 */
[----:B------:R-:W-:-:S04]  /*2b70*/  ISETP.NE.AND P1, PT, R3, RZ, PT ;  /* 0x000000ff0300720c */ /* 0x000fc80003f25270 */
[----:B------:R-:W-:-:S13]  /*2b80*/  ISETP.GE.U32.AND P0, PT, R8, 0x7, PT ;  /* 0x000000070800780c */ /* 0x000fda0003f06070 */
[----:B------:R-:W-:Y:S05]  /*2b90*/  @!P0 BRA `(.L_x_35) ;  /* 0x00000000009c8947 */ /* 0x000fea0003800000 */
[----:B------:R-:W0:Y:S08]  /*2ba0*/  LDC R25, c[0x0][0x3b0] ;  /* 0x0000ec00ff197b82 */ /* 0x000e300000000800 */
[----:B------:R-:W1:Y:S01]  /*2bb0*/  LDC.64 R28, c[0x0][0x390] ;  /* 0x0000e400ff1c7b82 */ /* 0x000e620000000a00 */
[----:B0-----:R-:W-:-:S04]  /*2bc0*/  IMAD R9, R18, R25, R17 ;  /* 0x0000001912097224 */ /* 0x001fc800078e0211 */
[----:B-1----:R-:W-:-:S04]  /*2bd0*/  IMAD.WIDE R28, R9, 0x2, R28 ;  /* 0x00000002091c7825 */ /* 0x002fc800078e021c */
[C---:B------:R-:W-:Y:S02]  /*2be0*/  IMAD.WIDE R8, R25.reuse, 0x2, R28 ;  /* 0x0000000219087825 */ /* 0x040fe400078e021c */
[----:B------:R-:W2:Y:S04]  /*2bf0*/  LDG.E.U16.CONSTANT R28, desc[UR8][R28.64] ;  /* 0x000000081c1c7981 */ /* 0x000ea8000c1e9500 */
[----:B------:R-:W3:Y:S01]  /*2c00*/  LDG.E.U16.CONSTANT R14, desc[UR8][R8.64] ;  /* 0x00000008080e7981 */ /* 0x000ee2000c1e9500 */
[----:B------:R-:W-:-:S04]  /*2c10*/  IMAD.WIDE R26, R25, 0x2, R8 ;  /* 0x00000002191a7825 */ /* 0x000fc800078e0208 */
[C---:B------:R-:W-:Y:S02]  /*2c20*/  IMAD.WIDE R22, R25.reuse, 0x2, R26 ;  /* 0x0000000219167825 */ /* 0x040fe400078e021a */
[----:B------:R-:W4:Y:S02]  /*2c30*/  LDG.E.U16.CONSTANT R26, desc[UR8][R26.64] ;  /* 0x000000081a1a7981 */ /* 0x000f24000c1e9500 */
[C---:B------:R-:W-:Y:S02]  /*2c40*/  IMAD.WIDE R12, R25.reuse, 0x2, R22 ;  /* 0x00000002190c7825 */ /* 0x040fe400078e0216 */
[----:B------:R0:W5:Y:S02]  /*2c50*/  LDG.E.U16.CONSTANT R19, desc[UR8][R22.64] ;  /* 0x0000000816137981 */ /* 0x000164000c1e9500 */
[C---:B------:R-:W-:Y:S02]  /*2c60*/  IMAD.WIDE R20, R25.reuse, 0x2, R12 ;  /* 0x0000000219147825 */ /* 0x040fe400078e020c */
[----:B------:R-:W5:Y:S02]  /*2c70*/  LDG.E.U16.CONSTANT R27, desc[UR8][R12.64] ;  /* 0x000000080c1b7981 */ /* 0x000f64000c1e9500 */
[----:B0-----:R-:W-:-:S02]  /*2c80*/  IMAD.WIDE R22, R25, 0x2, R20 ;  /* 0x0000000219167825 */ /* 0x001fc400078e0214 */
[----:B------:R0:W5:Y:S02]  /*2c90*/  LDG.E.U16.CONSTANT R20, desc[UR8][R20.64] ;  /* 0x0000000814147981 */ /* 0x000164000c1e9500 */
[----:B------:R-:W-:Y:S02]  /*2ca0*/  IMAD.WIDE R24, R25, 0x2, R22 ;  /* 0x0000000219187825 */ /* 0x000fe400078e0216 */
[----:B------:R-:W5:Y:S04]  /*2cb0*/  LDG.E.U16.CONSTANT R29, desc[UR8][R22.64] ;  /* 0x00000008161d7981 */ /* 0x000f68000c1e9500 */
[----:B------:R-:W5:Y:S01]  /*2cc0*/  LDG.E.U16.CONSTANT R24, desc[UR8][R24.64] ;  /* 0x0000000818187981 */ /* 0x000f62000c1e9500 */
[----:B0-----:R-:W-:-:S05]  /*2cd0*/  LEA R21, R18, UR5, 0x2 ;  /* 0x0000000512157c11 */ /* 0x001fca000f8e10ff */
[----:B------:R-:W0:Y:S01]  /*2ce0*/  LDS.128 R8, [R21] ;  /* 0x0000000015087984 */ /* 0x000e220000000c00 */
[----:B------:R-:W-:Y:S02]  /*2cf0*/  IADD3 R18, PT, PT, R18, 0x8, RZ ;  /* 0x0000000812127810 */ /* 0x000fe40007ffe0ff */
[----:B--2---:R-:W-:Y:S01]  /*2d00*/  SHF.L.U32 R28, R28, 0x10, RZ ;  /* 0x000000101c1c7819 */ /* 0x004fe200000006ff */
[----:B---3--:R-:W-:-:S04]  /*2d10*/  IMAD.U32 R14, R14, 0x10000, RZ ;  /* 0x000100000e0e7824 */ /* 0x008fc800078e00ff */
[----:B0-----:R-:W-:-:S04]  /*2d20*/  FFMA R8, R8, R28, R15 ;  /* 0x0000001c08087223 */ /* 0x001fc8000000000f */
[----:B------:R-:W-:Y:S02]  /*2d30*/  FFMA R9, R14, R9, R8 ;  /* 0x000000090e097223 */ /* 0x000fe40000000008 */
[----:B------:R-:W0:Y:S01]  /*2d40*/  LDS.128 R12, [R21+0x10] ;  /* 0x00001000150c7984 */ /* 0x000e220000000c00 */
[----:B----4-:R-:W-:Y:S01]  /*2d50*/  SHF.L.U32 R26, R26, 0x10, RZ ;  /* 0x000000101a1a7819 */ /* 0x010fe200000006ff */
[----:B-----5:R-:W-:-:S04]  /*2d60*/  IMAD.U32 R19, R19, 0x10000, RZ ;  /* 0x0001000013137824 */ /* 0x020fc800078e00ff */
[----:B------:R-:W-:-:S04]  /*2d70*/  FFMA R10, R26, R10, R9 ;  /* 0x0000000a1a0a7223 */ /* 0x000fc80000000009 */
[----:B------:R-:W-:Y:S01]  /*2d80*/  FFMA R11, R19, R11, R10 ;  /* 0x0000000b130b7223 */ /* 0x000fe2000000000a */
[----:B------:R-:W-:Y:S01]  /*2d90*/  SHF.L.U32 R27, R27, 0x10, RZ ;  /* 0x000000101b1b7819 */ /* 0x000fe200000006ff */
[----:B------:R-:W-:Y:S01]  /*2da0*/  IMAD.U32 R9, R20, 0x10000, RZ ;  /* 0x0001000014097824 */ /* 0x000fe200078e00ff */
[----:B------:R-:W-:-:S03]  /*2db0*/  SHF.L.U32 R8, R29, 0x10, RZ ;  /* 0x000000101d087819 */ /* 0x000fc600000006ff */
[----:B0-----:R-:W-:-:S04]  /*2dc0*/  FFMA R12, R12, R27, R11 ;  /* 0x0000001b0c0c7223 */ /* 0x001fc8000000000b */
[----:B------:R-:W-:Y:S01]  /*2dd0*/  FFMA R9, R9, R13, R12 ;  /* 0x0000000d09097223 */ /* 0x000fe2000000000c */
[----:B------:R-:W-:-:S03]  /*2de0*/  IMAD.U32 R11, R24, 0x10000, RZ ;  /* 0x00010000180b7824 */ /* 0x000fc600078e00ff */
[----:B------:R-:W-:-:S04]  /*2df0*/  FFMA R8, R8, R14, R9 ;  /* 0x0000000e08087223 */ /* 0x000fc80000000009 */
[----:B------:R-:W-:-:S07]  /*2e00*/  FFMA R15, R11, R15, R8 ;  /* 0x0000000f0b0f7223 */ /* 0x000fce0000000008 */
.L_x_35:
        /* <DEDUP_REMOVED lines=10> */
[----:B------:R-:W2:Y:S02]  /*2eb0*/  LDG.E.U16.CONSTANT R24, desc[UR8][R24.64] ;  /* 0x0000000818187981 */ /* 0x000ea4000c1e9500 */
[C---:B------:R-:W-:Y:S02]  /*2ec0*/  IMAD.WIDE R20, R23.reuse, 0x2, R12 ;  /* 0x0000000217147825 */ /* 0x040fe400078e020c */
[----:B------:R-:W3:Y:S02]  /*2ed0*/  LDG.E.U16.CONSTANT R12, desc[UR8][R12.64] ;  /* 0x000000080c0c7981 */ /* 0x000ee4000c1e9500 */
[----:B------:R-:W-:Y:S02]  /*2ee0*/  IMAD.WIDE R22, R23, 0x2, R20 ;  /* 0x0000000217167825 */ /* 0x000fe400078e0214 */
[----:B------:R-:W4:Y:S04]  /*2ef0*/  LDG.E.U16.CONSTANT R20, desc[UR8][R20.64] ;  /* 0x0000000814147981 */ /* 0x000f28000c1e9500 */
[----:B------:R-:W5:Y:S01]  /*2f00*/  LDG.E.U16.CONSTANT R22, desc[UR8][R22.64] ;  /* 0x0000000816167981 */ /* 0x000f62000c1e9500 */
[----:B------:R-:W-:-:S02]  /*2f10*/  LEA R8, R18, UR5, 0x2 ;  /* 0x0000000512087c11 */ /* 0x000fc4000f8e10ff */
[----:B------:R-:W-:-:S04]  /*2f20*/  IADD3 R18, PT, PT, R18, 0x4, RZ ;  /* 0x0000000412127810 */ /* 0x000fc80007ffe0ff */
[----:B------:R-:W0:Y:S01]  /*2f30*/  LDS.128 R8, [R8] ;  /* 0x0000000008087984 */ /* 0x000e220000000c00 */
[----:B--2---:R-:W-:-:S05]  /*2f40*/  SHF.L.U32 R14, R24, 0x10, RZ ;  /* 0x00000010180e7819 */ /* 0x004fca00000006ff */
[----:B0-----:R-:W-:Y:S01]  /*2f50*/  FFMA R14, R8, R14, R15 ;  /* 0x0000000e080e7223 */ /* 0x001fe2000000000f */
[----:B---3--:R-:W-:-:S04]  /*2f60*/  IMAD.U32 R19, R12, 0x10000, RZ ;  /* 0x000100000c137824 */ /* 0x008fc800078e00ff */
[----:B------:R-:W-:Y:S01]  /*2f70*/  FFMA R9, R19, R9, R14 ;  /* 0x0000000913097223 */ /* 0x000fe2000000000e */
[----:B----4-:R-:W-:Y:S01]  /*2f80*/  SHF.L.U32 R24, R20, 0x10, RZ ;  /* 0x0000001014187819 */ /* 0x010fe200000006ff */
[----:B-----5:R-:W-:-:S04]  /*2f90*/  IMAD.U32 R15, R22, 0x10000, RZ ;  /* 0x00010000160f7824 */ /* 0x020fc800078e00ff */
[----:B------:R-:W-:-:S04]  /*2fa0*/  FFMA R10, R24, R10, R9 ;  /* 0x0000000a180a7223 */ /* 0x000fc80000000009 */
[----:B------:R-:W-:-:S07]  /*2fb0*/  FFMA R15, R15, R11, R10 ;  /* 0x0000000b0f0f7223 */ /* 0x000fce000000000a */
.L_x_36:
[----:B------:R-:W-:Y:S05]  /*2fc0*/  @!P1 BRA `(.L_x_34) ;  /* 0x0000000000509947 */ /* 0x000fea0003800000 */
[----:B------:R-:W0:Y:S08]  /*2fd0*/  LDC R21, c[0x0][0x3b0] ;  /* 0x0000ec00ff157b82 */ /* 0x000e300000000800 */
[----:B------:R-:W1:Y:S01]  /*2fe0*/  LDC.64 R12, c[0x0][0x390] ;  /* 0x0000e400ff0c7b82 */ /* 0x000e620000000a00 */
[----:B0-----:R-:W-:-:S04]  /*2ff0*/  IMAD R17, R18, R21, R17 ;  /* 0x0000001512117224 */ /* 0x001fc800078e0211 */
[----:B-1----:R-:W-:-:S05]  /*3000*/  IMAD.WIDE R12, R17, 0x2, R12 ;  /* 0x00000002110c7825 */ /* 0x002fca00078e020c */
[----:B------:R-:W2:Y:S01]  /*3010*/  LDG.E.U16.CONSTANT R14, desc[UR8][R12.64] ;  /* 0x000000080c0e7981 */ /* 0x000ea2000c1e9500 */
[----:B------:R-:W-:Y:S02]  /*3020*/  LEA R8, R18, UR5, 0x2 ;  /* 0x0000000512087c11 */ /* 0x000fe4000f8e10ff */
[----:B------:R-:W-:-:S04]  /*3030*/  ISETP.NE.AND P0, PT, R4, 0x1, PT ;  /* 0x000000010400780c */ /* 0x000fc80003f05270 */
[----:B------:R-:W0:Y:S01]  /*3040*/  LDS.128 R8, [R8] ;  /* 0x0000000008087984 */ /* 0x000e220000000c00 */
[----:B--2---:R-:W-:-:S04]  /*3050*/  IMAD.U32 R14, R14, 0x10000, RZ ;  /* 0x000100000e0e7824 */ /* 0x004fc800078e00ff */
[----:B0-----:R-:W-:-:S04]  /*3060*/  FFMA R15, R8, R14, R15 ;  /* 0x0000000e080f7223 */ /* 0x001fc8000000000f */
[----:B------:R-:W-:Y:S05]  /*3070*/  @!P0 BRA `(.L_x_34) ;  /* 0x0000000000248947 */ /* 0x000fea0003800000 */
[----:B------:R-:W-:Y:S01]  /*3080*/  ISETP.NE.AND P0, PT, R4, 0x2, PT ;  /* 0x000000020400780c */ /* 0x000fe20003f05270 */
[----:B------:R-:W-:-:S12]  /*3090*/  IMAD.WIDE R18, R21, 0x2, R12 ;  /* 0x0000000215127825 */ /* 0x000fd800078e020c */
[----:B------:R-:W-:Y:S02]  /*30a0*/  @P0 IMAD.WIDE R12, R21, 0x2, R18 ;  /* 0x00000002150c0825 */ /* 0x000fe400078e0212 */
[----:B------:R-:W2:Y:S04]  /*30b0*/  LDG.E.U16.CONSTANT R18, desc[UR8][R18.64] ;  /* 0x0000000812127981 */ /* 0x000ea8000c1e9500 */
[----:B------:R-:W3:Y:S01]  /*30c0*/  @P0 LDG.E.U16.CONSTANT R12, desc[UR8][R12.64] ;  /* 0x000000080c0c0981 */ /* 0x000ee2000c1e9500 */
[----:B--2---:R-:W-:Y:S01]  /*30d0*/  SHF.L.U32 R8, R18, 0x10, RZ ;  /* 0x0000001012087819 */ /* 0x004fe200000006ff */
[----:B---3--:R-:W-:-:S04]  /*30e0*/  @P0 IMAD.U32 R14, R12, 0x10000, RZ ;  /* 0x000100000c0e0824 */ /* 0x008fc800078e00ff */
[----:B------:R-:W-:-:S04]  /*30f0*/  FFMA R15, R8, R9, R15 ;  /* 0x00000009080f7223 */ /* 0x000fc8000000000f */
[----:B------:R-:W-:-:S07]  /*3100*/  @P0 FFMA R15, R14, R10, R15 ;  /* 0x0000000a0e0f0223 */ /* 0x000fce000000000f */
.L_x_34:
[----:B------:R-:W0:Y:S01]  /*3110*/  LDC.64 R8, c[0x0][0x398] ;  /* 0x0000e600ff087b82 */ /* 0x000e220000000a00 */
[----:B------:R-:W1:Y:S01]  /*3120*/  LDCU UR4, c[0x0][0x3b0] ;  /* 0x00007600ff0477ac */ /* 0x000e620008000800 */
[----:B------:R-:W-:Y:S01]  /*3130*/  IADD3 R11, PT, PT, R16, R7, RZ ;  /* 0x00000007100b7210 */ /* 0x000fe20007ffe0ff */
[----:B------:R-:W-:Y:S01]  /*3140*/  VIADD R7, R7, UR6 ;  /* 0x0000000607077c36 */ /* 0x000fe20008000000 */
[----:B------:R-:W-:-:S04]  /*3150*/  F2FP.BF16.F32.PACK_AB R15, RZ, R15 ;  /* 0x0000000fff0f723e */ /* 0x000fc800000010ff */
[----:B-1----:R-:W-:Y:S01]  /*3160*/  ISETP.GE.AND P0, PT, R7, UR4, PT ;  /* 0x0000000407007c0c */ /* 0x002fe2000bf06270 */
[----:B0-----:R-:W-:-:S05]  /*3170*/  IMAD.WIDE R8, R11, 0x2, R8 ;  /* 0x000000020b087825 */ /* 0x001fca00078e0208 */
[----:B------:R0:W-:Y:S07]  /*3180*/  STG.E.U16 desc[UR8][R8.64], R15 ;  /* 0x0000000f08007986 */ /* 0x0001ee000c101508 */
[----:B------:R-:W-:Y:S05]  /*3190*/  @!P0 BRA `(.L_x_37) ;  /* 0xfffffff4000c8947 */ /* 0x000fea000383ffff */
[----:B------:R-:W-:Y:S05]  /*31a0*/  EXIT ;  /* 0x000000000000794d */ /* 0x000fea0003800000 */
.L_x_16:
[----:B------:R-:W-:Y:S01]  /*31b0*/  HFMA2 R17, -RZ, RZ, 0, 9.5367431640625e-07 ;  /* 0x00000010ff117431 */ /* 0x000fe200000001ff */
[----:B-1----:R-:W-:Y:S01]  /*31c0*/  MOV R15, R6 ;  /* 0x00000006000f7202 */ /* 0x002fe20000000f00 */
[----:B------:R-:W-:Y:S01]  /*31d0*/  IMAD.MOV.U32 R18, RZ, RZ, 0x1f ;  /* 0x0000001fff127424 */ /* 0x000fe200078e00ff */
[----:B------:R-:W-:-:S07]  /*31e0*/  MOV R14, 0xffffffff ;  /* 0xffffffff000e7802 */ /* 0x000fce0000000f00 */
[----:B0-----:R-:W-:Y:S05]  /*31f0*/  WARPSYNC.COLLECTIVE R14, `(.L_x_38) ;  /* 0x000000000e087348 */ /* 0x001fea0003c00000 */
[----:B------:R1:W2:Y:S02]  /*3200*/  SHFL.BFLY P0, R13, R15, R17, R18 ;  /* 0x0c0000110f0d7389 */ /* 0x0002a40000000012 */
[----:B012---:R-:W-:Y:S05]  /*3210*/  ENDCOLLECTIVE ;  /* 0x000000000000791b */ /* 0x007fea0003800000 */
.L_x_38:
[----:B------:R-:W-:Y:S01]  /*3220*/  HFMA2 R17, -RZ, RZ, 0, 4.76837158203125e-07 ;  /* 0x00000008ff117431 */ /* 0x000fe200000001ff */
[----:B------:R-:W-:-:S04]  /*3230*/  MOV R9, R13 ;  /* 0x0000000d00097202 */ /* 0x000fc80000000f00 */
[----:B------:R-:W-:-:S05]  /*3240*/  FMNMX R9, R9, R6, !PT ;  /* 0x0000000609097209 */ /* 0x000fca0007800000 */
[----:B------:R-:W-:-:S07]  /*3250*/  IMAD.MOV.U32 R15, RZ, RZ, R9 ;  /* 0x000000ffff0f7224 */ /* 0x000fce00078e0009 */
[----:B------:R-:W-:Y:S05]  /*3260*/  WARPSYNC.COLLECTIVE R14, `(.L_x_39) ;  /* 0x000000000e087348 */ /* 0x000fea0003c00000 */
[----:B------:R0:W1:Y:S02]  /*3270*/  SHFL.BFLY P0, R13, R15, R17, R18 ;  /* 0x0c0000110f0d7389 */ /* 0x0000640000000012 */
[----:B01----:R-:W-:Y:S05]  /*3280*/  ENDCOLLECTIVE ;  /* 0x000000000000791b */ /* 0x003fea0003800000 */
.L_x_39:
[----:B------:R-:W-:Y:S01]  /*3290*/  HFMA2 R17, -RZ, RZ, 0, 2.384185791015625e-07 ;  /* 0x00000004ff117431 */ /* 0x000fe200000001ff */
[----:B------:R-:W-:-:S04]  /*32a0*/  MOV R8, R13 ;  /* 0x0000000d00087202 */ /* 0x000fc80000000f00 */
[----:B------:R-:W-:-:S05]  /*32b0*/  FMNMX R8, R9, R8, !PT ;  /* 0x0000000809087209 */ /* 0x000fca0007800000 */
[----:B------:R-:W-:-:S07]  /*32c0*/  IMAD.MOV.U32 R15, RZ, RZ, R8 ;  /* 0x000000ffff0f7224 */ /* 0x000fce00078e0008 */
[----:B------:R-:W-:Y:S05]  /*32d0*/  WARPSYNC.COLLECTIVE R14, `(.L_x_40) ;  /* 0x000000000e087348 */ /* 0x000fea0003c00000 */
[----:B------:R0:W1:Y:S02]  /*32e0*/  SHFL.BFLY P0, R13, R15, R17, R18 ;  /* 0x0c0000110f0d7389 */ /* 0x0000640000000012 */
[----:B01----:R-:W-:Y:S05]  /*32f0*/  ENDCOLLECTIVE ;  /* 0x000000000000791b */ /* 0x003fea0003800000 */
.L_x_40:
[----:B------:R-:W-:Y:S01]  /*3300*/  HFMA2 R17, -RZ, RZ, 0, 1.1920928955078125e-07 ;  /* 0x00000002ff117431 */ /* 0x000fe200000001ff */
[----:B------:R-:W-:-:S04]  /*3310*/  MOV R11, R13 ;  /* 0x0000000d000b7202 */ /* 0x000fc80000000f00 */
[----:B------:R-:W-:-:S05]  /*3320*/  FMNMX R11, R8, R11, !PT ;  /* 0x0000000b080b7209 */ /* 0x000fca0007800000 */
[----:B------:R-:W-:-:S07]  /*3330*/  IMAD.MOV.U32 R15, RZ, RZ, R11 ;  /* 0x000000ffff0f7224 */ /* 0x000fce00078e000b */
[----:B------:R-:W-:Y:S05]  /*3340*/  WARPSYNC.COLLECTIVE R14, `(.L_x_41) ;  /* 0x000000000e087348 */ /* 0x000fea0003c00000 */
[----:B------:R0:W1:Y:S02]  /*3350*/  SHFL.BFLY P0, R13, R15, R17, R18 ;  /* 0x0c0000110f0d7389 */ /* 0x0000640000000012 */
[----:B01----:R-:W-:Y:S05]  /*3360*/  ENDCOLLECTIVE ;  /* 0x000000000000791b */ /* 0x003fea0003800000 */
.L_x_41:
[----:B------:R-:W-:Y:S01]  /*3370*/  HFMA2 R17, -RZ, RZ, 0, 5.9604644775390625e-08 ;  /* 0x00000001ff117431 */ /* 0x000fe200000001ff */
[----:B------:R-:W-:-:S04]  /*3380*/  MOV R12, R13 ;  /* 0x0000000d000c7202 */ /* 0x000fc80000000f00 */
[----:B------:R-:W-:-:S05]  /*3390*/  FMNMX R12, R11, R12, !PT ;  /* 0x0000000c0b0c7209 */ /* 0x000fca0007800000 */
[----:B------:R-:W-:-:S07]  /*33a0*/  IMAD.MOV.U32 R15, RZ, RZ, R12 ;  /* 0x000000ffff0f7224 */ /* 0x000fce00078e000c */
[----:B------:R-:W-:Y:S05]  /*33b0*/  WARPSYNC.COLLECTIVE R14, `(.L_x_42) ;  /* 0x000000000e087348 */ /* 0x000fea0003c00000 */
[----:B------:R0:W1:Y:S02]  /*33c0*/  SHFL.BFLY P0, R13, R15, R17, R18 ;  /* 0x0c0000110f0d7389 */ /* 0x0000640000000012 */
[----:B01----:R-:W-:Y:S05]  /*33d0*/  ENDCOLLECTIVE ;  /* 0x000000000000791b */ /* 0x003fea0003800000 */
.L_x_42:
[----:B------:R-:W-:Y:S05]  /*33e0*/  BRA `(.L_x_43) ;  /* 0xffffffe800707947 */ /* 0x000fea000383ffff */
.L_x_22:
[----:B------:R-:W-:Y:S01]  /*33f0*/  HFMA2 R18, -RZ, RZ, 0, 1.847743988037109375e-06 ;  /* 0x0000001fff127431 */ /* 0x000fe200000001ff */
[----:B--2---:R-:W-:Y:S01]  /*3400*/  MOV R15, R2 ;  /* 0x00000002000f7202 */ /* 0x004fe20000000f00 */
[----:B------:R-:W-:Y:S01]  /*3410*/  IMAD.MOV.U32 R17, RZ, RZ, 0x10 ;  /* 0x00000010ff117424 */ /* 0x000fe200078e00ff */
[----:B------:R-:W-:-:S07]  /*3420*/  MOV R14, 0xffffffff ;  /* 0xffffffff000e7802 */ /* 0x000fce0000000f00 */
[----:B01----:R-:W-:Y:S05]  /*3430*/  WARPSYNC.COLLECTIVE R14, `(.L_x_44) ;  /* 0x000000000e087348 */ /* 0x003fea0003c00000 */
[----:B------:R2:W3:Y:S02]  /*3440*/  SHFL.BFLY P0, R13, R15, R17, R18 ;  /* 0x0c0000110f0d7389 */ /* 0x0004e40000000012 */
[----:B0123--:R-:W-:Y:S05]  /*3450*/  ENDCOLLECTIVE ;  /* 0x000000000000791b */ /* 0x00ffea0003800000 */
.L_x_44:
[----:B------:R-:W-:Y:S02]  /*3460*/  HFMA2 R17, -RZ, RZ, 0, 4.76837158203125e-07 ;  /* 0x00000008ff117431 */ /* 0x000fe400000001ff */
[----:B------:R-:W-:-:S04]  /*3470*/  IMAD.MOV.U32 R5, RZ, RZ, R13 ;  /* 0x000000ffff057224 */ /* 0x000fc800078e000d */
[----:B------:R-:W-:-:S05]  /*3480*/  FADD R5, R5, R2 ;  /* 0x0000000205057221 */ /* 0x000fca0000000000 */
[----:B------:R-:W-:-:S07]  /*3490*/  MOV R15, R5 ;  /* 0x00000005000f7202 */ /* 0x000fce0000000f00 */
[----:B------:R-:W-:Y:S05]  /*34a0*/  WARPSYNC.COLLECTIVE R14, `(.L_x_45) ;  /* 0x000000000e087348 */ /* 0x000fea0003c00000 */
[----:B------:R0:W1:Y:S02]  /*34b0*/  SHFL.BFLY P0, R13, R15, R17, R18 ;  /* 0x0c0000110f0d7389 */ /* 0x0000640000000012 */
[----:B01----:R-:W-:Y:S05]  /*34c0*/  ENDCOLLECTIVE ;  /* 0x000000000000791b */ /* 0x003fea0003800000 */
.L_x_45:
[----:B------:R-:W-:Y:S02]  /*34d0*/  HFMA2 R17, -RZ, RZ, 0, 2.384185791015625e-07 ;  /* 0x00000004ff117431 */ /* 0x000fe400000001ff */
[----:B------:R-:W-:-:S04]  /*34e0*/  IMAD.MOV.U32 R4, RZ, RZ, R13 ;  /* 0x000000ffff047224 */ /* 0x000fc800078e000d */
[----:B------:R-:W-:-:S05]  /*34f0*/  FADD R4, R5, R4 ;  /* 0x0000000405047221 */ /* 0x000fca0000000000 */
[----:B------:R-:W-:-:S07]  /*3500*/  MOV R15, R4 ;  /* 0x00000004000f7202 */ /* 0x000fce0000000f00 */
[----:B------:R-:W-:Y:S05]  /*3510*/  WARPSYNC.COLLECTIVE R14, `(.L_x_46) ;  /* 0x000000000e087348 */ /* 0x000fea0003c00000 */
[----:B------:R0:W1:Y:S02]  /*3520*/  SHFL.BFLY P0, R13, R15, R17, R18 ;  /* 0x0c0000110f0d7389 */ /* 0x0000640000000012 */
[----:B01----:R-:W-:Y:S05]  /*3530*/  ENDCOLLECTIVE ;  /* 0x000000000000791b */ /* 0x003fea0003800000 */
.L_x_46:
[----:B------:R-:W-:Y:S02]  /*3540*/  HFMA2 R17, -RZ, RZ, 0, 1.1920928955078125e-07 ;  /* 0x00000002ff117431 */ /* 0x000fe400000001ff */
[----:B------:R-:W-:-:S04]  /*3550*/  IMAD.MOV.U32 R9, RZ, RZ, R13 ;  /* 0x000000ffff097224 */ /* 0x000fc800078e000d */
[----:B------:R-:W-:-:S05]  /*3560*/  FADD R9, R4, R9 ;  /* 0x0000000904097221 */ /* 0x000fca0000000000 */
[----:B------:R-:W-:-:S07]  /*3570*/  MOV R15, R9 ;  /* 0x00000009000f7202 */ /* 0x000fce0000000f00 */
[----:B------:R-:W-:Y:S05]  /*3580*/  WARPSYNC.COLLECTIVE R14, `(.L_x_47) ;  /* 0x000000000e087348 */ /* 0x000fea0003c00000 */
[----:B------:R0:W1:Y:S02]  /*3590*/  SHFL.BFLY P0, R13, R15, R17, R18 ;  /* 0x0c0000110f0d7389 */ /* 0x0000640000000012 */
[----:B01----:R-:W-:Y:S05]  /*35a0*/  ENDCOLLECTIVE ;  /* 0x000000000000791b */ /* 0x003fea0003800000 */
.L_x_47:
[----:B------:R-:W-:Y:S02]  /*35b0*/  HFMA2 R17, -RZ, RZ, 0, 5.9604644775390625e-08 ;  /* 0x00000001ff117431 */ /* 0x000fe400000001ff */
[----:B------:R-:W-:-:S04]  /*35c0*/  IMAD.MOV.U32 R6, RZ, RZ, R13 ;  /* 0x000000ffff067224 */ /* 0x000fc800078e000d */
[----:B------:R-:W-:-:S05]  /*35d0*/  FADD R6, R9, R6 ;  /* 0x0000000609067221 */ /* 0x000fca0000000000 */
[----:B------:R-:W-:-:S07]  /*35e0*/  MOV R15, R6 ;  /* 0x00000006000f7202 */ /* 0x000fce0000000f00 */
[----:B------:R-:W-:Y:S05]  /*35f0*/  WARPSYNC.COLLECTIVE R14, `(.L_x_48) ;  /* 0x000000000e087348 */ /* 0x000fea0003c00000 */
[----:B------:R0:W1:Y:S02]  /*3600*/  SHFL.BFLY P0, R13, R15, R17, R18 ;  /* 0x0c0000110f0d7389 */ /* 0x0000640000000012 */
[----:B01----:R-:W-:Y:S05]  /*3610*/  ENDCOLLECTIVE ;  /* 0x000000000000791b */ /* 0x003fea0003800000 */
.L_x_48:
[----:B------:R-:W-:Y:S05]  /*3620*/  BRA `(.L_x_49) ;  /* 0xffffffe800ec7947 */ /* 0x000fea000383ffff */
        .weak           $__internal_0_$__cuda_sm3x_div_rn_noftz_f32_slowpath
        .type           $__internal_0_$__cuda_sm3x_div_rn_noftz_f32_slowpath,@function
        .size           $__internal_0_$__cuda_sm3x_div_rn_noftz_f32_slowpath,(.L_x_62 - $__internal_0_$__cuda_sm3x_div_rn_noftz_f32_slowpath)
$__internal_0_$__cuda_sm3x_div_rn_noftz_f32_slowpath:
[--C-:B------:R-:W-:Y:S01]  /*3630*/  SHF.R.U32.HI R10, RZ, 0x17, R3.reuse ;  /* 0x00000017ff0a7819 */ /* 0x100fe20000011603 */
[----:B------:R-:W-:Y:S01]  /*3640*/  BSSY.RECONVERGENT B3, `(.L_x_50) ;  /* 0x0000064000037945 */ /* 0x000fe20003800200 */
[----:B------:R-:W-:Y:S01]  /*3650*/  SHF.R.U32.HI R9, RZ, 0x17, R2 ;  /* 0x00000017ff097819 */ /* 0x000fe20000011602 */
[----:B------:R-:W-:Y:S01]  /*3660*/  IMAD.MOV.U32 R12, RZ, RZ, R3 ;  /* 0x000000ffff0c7224 */ /* 0x000fe200078e0003 */
[----:B------:R-:W-:Y:S02]  /*3670*/  LOP3.LUT R10, R10, 0xff, RZ, 0xc0, !PT ;  /* 0x000000ff0a0a7812 */ /* 0x000fe400078ec0ff */
[----:B------:R-:W-:Y:S02]  /*3680*/  LOP3.LUT R17, R9, 0xff, RZ, 0xc0, !PT ;  /* 0x000000ff09117812 */ /* 0x000fe400078ec0ff */
[----:B------:R-:W-:Y:S01]  /*3690*/  MOV R11, R2 ;  /* 0x00000002000b7202 */ /* 0x000fe20000000f00 */
[----:B------:R-:W-:Y:S01]  /*36a0*/  VIADD R13, R10, 0xffffffff ;  /* 0xffffffff0a0d7836 */ /* 0x000fe20000000000 */
[----:B------:R-:W-:-:S04]  /*36b0*/  IADD3 R14, PT, PT, R17, -0x1, RZ ;  /* 0xffffffff110e7810 */ /* 0x000fc80007ffe0ff */
[----:B------:R-:W-:-:S04]  /*36c0*/  ISETP.GT.U32.AND P0, PT, R13, 0xfd, PT ;  /* 0x000000fd0d00780c */ /* 0x000fc80003f04070 */
[----:B------:R-:W-:-:S13]  /*36d0*/  ISETP.GT.U32.OR P0, PT, R14, 0xfd, P0 ;  /* 0x000000fd0e00780c */ /* 0x000fda0000704470 */
[----:B------:R-:W-:Y:S01]  /*36e0*/  @!P0 MOV R9, RZ ;  /* 0x000000ff00098202 */ /* 0x000fe20000000f00 */
[----:B------:R-:W-:Y:S06]  /*36f0*/  @!P0 BRA `(.L_x_51) ;  /* 0x00000000005c8947 */ /* 0x000fec0003800000 */
[----:B------:R-:W-:Y:S02]  /*3700*/  FSETP.GTU.FTZ.AND P1, PT, |R3|, +INF , PT ;  /* 0x7f8000000300780b */ /* 0x000fe40003f3c200 */
[----:B------:R-:W-:-:S04]  /*3710*/  FSETP.GTU.FTZ.AND P0, PT, |R2|, +INF , PT ;  /* 0x7f8000000200780b */ /* 0x000fc80003f1c200 */
[----:B------:R-:W-:-:S13]  /*3720*/  PLOP3.LUT P0, PT, P0, P1, PT, 0xf8, 0x8f ;  /* 0x00000000008f781c */ /* 0x000fda0000703f70 */
[----:B------:R-:W-:Y:S05]  /*3730*/  @P0 BRA `(.L_x_52) ;  /* 0x00000004004c0947 */ /* 0x000fea0003800000 */
[----:B------:R-:W-:-:S13]  /*3740*/  LOP3.LUT P0, RZ, R12, 0x7fffffff, R11, 0xc8, !PT ;  /* 0x7fffffff0cff7812 */ /* 0x000fda000780c80b */
[----:B------:R-:W-:Y:S05]  /*3750*/  @!P0 BRA `(.L_x_53) ;  /* 0x00000004003c8947 */ /* 0x000fea0003800000 */
[C---:B------:R-:W-:Y:S02]  /*3760*/  FSETP.NEU.FTZ.AND P3, PT, |R2|.reuse, +INF , PT ;  /* 0x7f8000000200780b */ /* 0x040fe40003f7d200 */
[----:B------:R-:W-:Y:S02]  /*3770*/  FSETP.NEU.FTZ.AND P1, PT, |R3|, +INF , PT ;  /* 0x7f8000000300780b */ /* 0x000fe40003f3d200 */
[----:B------:R-:W-:-:S11]  /*3780*/  FSETP.NEU.FTZ.AND P0, PT, |R2|, +INF , PT ;  /* 0x7f8000000200780b */ /* 0x000fd60003f1d200 */
[----:B------:R-:W-:Y:S05]  /*3790*/  @!P1 BRA !P3, `(.L_x_53) ;  /* 0x00000004002c9947 */ /* 0x000fea0005800000 */
[----:B------:R-:W-:-:S04]  /*37a0*/  LOP3.LUT P3, RZ, R11, 0x7fffffff, RZ, 0xc0, !PT ;  /* 0x7fffffff0bff7812 */ /* 0x000fc8000786c0ff */
[----:B------:R-:W-:-:S13]  /*37b0*/  PLOP3.LUT P1, PT, P1, P3, PT, 0x2f, 0xf2 ;  /* 0x0000000000f2781c */ /* 0x000fda0000f26577 */
[----:B------:R-:W-:Y:S05]  /*37c0*/  @P1 BRA `(.L_x_54) ;  /* 0x0000000400181947 */ /* 0x000fea0003800000 */
[----:B------:R-:W-:-:S04]  /*37d0*/  LOP3.LUT P1, RZ, R12, 0x7fffffff, RZ, 0xc0, !PT ;  /* 0x7fffffff0cff7812 */ /* 0x000fc8000782c0ff */
[----:B------:R-:W-:-:S13]  /*37e0*/  PLOP3.LUT P0, PT, P0, P1, PT, 0x2f, 0xf2 ;  /* 0x0000000000f2781c */ /* 0x000fda0000702577 */
[----:B------:R-:W-:Y:S05]  /*37f0*/  @P0 BRA `(.L_x_55) ;  /* 0x0000000400000947 */ /* 0x000fea0003800000 */
[----:B------:R-:W-:Y:S02]  /*3800*/  ISETP.GE.AND P0, PT, R14, RZ, PT ;  /* 0x000000ff0e00720c */ /* 0x000fe40003f06270 */
[----:B------:R-:W-:-:S11]  /*3810*/  ISETP.GE.AND P1, PT, R13, RZ, PT ;  /* 0x000000ff0d00720c */ /* 0x000fd60003f26270 */
[----:B------:R-:W-:Y:S01]  /*3820*/  @P0 MOV R9, RZ ;  /* 0x000000ff00090202 */ /* 0x000fe20000000f00 */
[----:B------:R-:W-:Y:S02]  /*3830*/  @!P0 IMAD.MOV.U32 R9, RZ, RZ, -0x40 ;  /* 0xffffffc0ff098424 */ /* 0x000fe400078e00ff */
[----:B------:R-:W-:Y:S01]  /*3840*/  @!P0 FFMA R11, R2, 1.84467440737095516160e+19, RZ ;  /* 0x5f800000020b8823 */ /* 0x000fe200000000ff */
[----:B------:R-:W-:Y:S02]  /*3850*/  @!P1 FFMA R12, R3, 1.84467440737095516160e+19, RZ ;  /* 0x5f800000030c9823 */ /* 0x000fe400000000ff */
[----:B------:R-:W-:-:S07]  /*3860*/  @!P1 IADD3 R9, PT, PT, R9, 0x40, RZ ;  /* 0x0000004009099810 */ /* 0x000fce0007ffe0ff */
.L_x_51:
[----:B------:R-:W-:Y:S01]  /*3870*/  LEA R13, R10, 0xc0800000, 0x17 ;  /* 0xc08000000a0d7811 */ /* 0x000fe200078eb8ff */
[----:B------:R-:W-:Y:S03]  /*3880*/  BSSY.RECONVERGENT B4, `(.L_x_56) ;  /* 0x0000036000047945 */ /* 0x000fe60003800200 */
[----:B------:R-:W-:Y:S01]  /*3890*/  IADD3 R13, PT, PT, -R13, R12, RZ ;  /* 0x0000000c0d0d7210 */ /* 0x000fe20007ffe1ff */
[----:B------:R-:W-:-:S03]  /*38a0*/  VIADD R12, R17, 0xffffff81 ;  /* 0xffffff81110c7836 */ /* 0x000fc60000000000 */
[----:B------:R-:W0:Y:S01]  /*38b0*/  MUFU.RCP R14, R13 ;  /* 0x0000000d000e7308 */ /* 0x000e220000001000 */
[----:B------:R-:W-:Y:S01]  /*38c0*/  FADD.FTZ R15, -R13, -RZ ;  /* 0x800000ff0d0f7221 */ /* 0x000fe20000010100 */
[C---:B------:R-:W-:Y:S01]  /*38d0*/  IMAD R2, R12.reuse, -0x800000, R11 ;  /* 0xff8000000c027824 */ /* 0x040fe200078e020b */
[----:B------:R-:W-:-:S04]  /*38e0*/  IADD3 R12, PT, PT, R12, 0x7f, -R10 ;  /* 0x0000007f0c0c7810 */ /* 0x000fc80007ffe80a */
[----:B------:R-:W-:Y:S01]  /*38f0*/  IADD3 R9, PT, PT, R12, R9, RZ ;  /* 0x000000090c097210 */ /* 0x000fe20007ffe0ff */
[----:B0-----:R-:W-:-:S04]  /*3900*/  FFMA R17, R14, R15, 1 ;  /* 0x3f8000000e117423 */ /* 0x001fc8000000000f */
[----:B------:R-:W-:-:S04]  /*3910*/  FFMA R18, R14, R17, R14 ;  /* 0x000000110e127223 */ /* 0x000fc8000000000e */
[----:B------:R-:W-:-:S04]  /*3920*/  FFMA R11, R2, R18, RZ ;  /* 0x00000012020b7223 */ /* 0x000fc800000000ff */
[----:B------:R-:W-:-:S04]  /*3930*/  FFMA R14, R15, R11, R2 ;  /* 0x0000000b0f0e7223 */ /* 0x000fc80000000002 */
[----:B------:R-:W-:-:S04]  /*3940*/  FFMA R17, R18, R14, R11 ;  /* 0x0000000e12117223 */ /* 0x000fc8000000000b */
[----:B------:R-:W-:-:S04]  /*3950*/  FFMA R14, R15, R17, R2 ;  /* 0x000000110f0e7223 */ /* 0x000fc80000000002 */
[----:B------:R-:W-:-:S05]  /*3960*/  FFMA R2, R18, R14, R17 ;  /* 0x0000000e12027223 */ /* 0x000fca0000000011 */
[----:B------:R-:W-:-:S04]  /*3970*/  SHF.R.U32.HI R10, RZ, 0x17, R2 ;  /* 0x00000017ff0a7819 */ /* 0x000fc80000011602 */
[----:B------:R-:W-:-:S04]  /*3980*/  LOP3.LUT R10, R10, 0xff, RZ, 0xc0, !PT ;  /* 0x000000ff0a0a7812 */ /* 0x000fc800078ec0ff */
[----:B------:R-:W-:-:S05]  /*3990*/  IADD3 R13, PT, PT, R10, R9, RZ ;  /* 0x000000090a0d7210 */ /* 0x000fca0007ffe0ff */
[----:B------:R-:W-:-:S05]  /*39a0*/  VIADD R10, R13, 0xffffffff ;  /* 0xffffffff0d0a7836 */ /* 0x000fca0000000000 */
[----:B------:R-:W-:-:S13]  /*39b0*/  ISETP.GE.U32.AND P0, PT, R10, 0xfe, PT ;  /* 0x000000fe0a00780c */ /* 0x000fda0003f06070 */
[----:B------:R-:W-:Y:S05]  /*39c0*/  @!P0 BRA `(.L_x_57) ;  /* 0x0000000000808947 */ /* 0x000fea0003800000 */
[----:B------:R-:W-:-:S13]  /*39d0*/  ISETP.GT.AND P0, PT, R13, 0xfe, PT ;  /* 0x000000fe0d00780c */ /* 0x000fda0003f04270 */
[----:B------:R-:W-:Y:S05]  /*39e0*/  @P0 BRA `(.L_x_58) ;  /* 0x00000000006c0947 */ /* 0x000fea0003800000 */
[----:B------:R-:W-:-:S13]  /*39f0*/  ISETP.GE.AND P0, PT, R13, 0x1, PT ;  /* 0x000000010d00780c */ /* 0x000fda0003f06270 */
[----:B------:R-:W-:Y:S05]  /*3a00*/  @P0 BRA `(.L_x_59) ;  /* 0x0000000000740947 */ /* 0x000fea0003800000 */
[----:B------:R-:W-:Y:S02]  /*3a10*/  ISETP.GE.AND P0, PT, R13, -0x18, PT ;  /* 0xffffffe80d00780c */ /* 0x000fe40003f06270 */
[----:B------:R-:W-:-:S11]  /*3a20*/  LOP3.LUT R2, R2, 0x80000000, RZ, 0xc0, !PT ;  /* 0x8000000002027812 */ /* 0x000fd600078ec0ff */
[----:B------:R-:W-:Y:S05]  /*3a30*/  @!P0 BRA `(.L_x_59) ;  /* 0x0000000000688947 */ /* 0x000fea0003800000 */
[CCC-:B------:R-:W-:Y:S01]  /*3a40*/  FFMA.RZ R9, R18.reuse, R14.reuse, R17.reuse ;  /* 0x0000000e12097223 */ /* 0x1c0fe2000000c011 */
[C---:B------:R-:W-:Y:S01]  /*3a50*/  IADD3 R12, PT, PT, R13.reuse, 0x20, RZ ;  /* 0x000000200d0c7810 */ /* 0x040fe20007ffe0ff */
[CCC-:B------:R-:W-:Y:S01]  /*3a60*/  FFMA.RM R10, R18.reuse, R14.reuse, R17.reuse ;  /* 0x0000000e120a7223 */ /* 0x1c0fe20000004011 */
[----:B------:R-:W-:Y:S02]  /*3a70*/  ISETP.NE.AND P3, PT, R13, RZ, PT ;  /* 0x000000ff0d00720c */ /* 0x000fe40003f65270 */
[----:B------:R-:W-:Y:S01]  /*3a80*/  LOP3.LUT R11, R9, 0x7fffff, RZ, 0xc0, !PT ;  /* 0x007fffff090b7812 */ /* 0x000fe200078ec0ff */
[----:B------:R-:W-:Y:S01]  /*3a90*/  FFMA.RP R9, R18, R14, R17 ;  /* 0x0000000e12097223 */ /* 0x000fe20000008011 */
[----:B------:R-:W-:Y:S02]  /*3aa0*/  ISETP.NE.AND P1, PT, R13, RZ, PT ;  /* 0x000000ff0d00720c */ /* 0x000fe40003f25270 */
[----:B------:R-:W-:Y:S02]  /*3ab0*/  LOP3.LUT R11, R11, 0x800000, RZ, 0xfc, !PT ;  /* 0x008000000b0b7812 */ /* 0x000fe400078efcff */
[----:B------:R-:W-:-:S02]  /*3ac0*/  IADD3 R13, PT, PT, -R13, RZ, RZ ;  /* 0x000000ff0d0d7210 */ /* 0x000fc40007ffe1ff */
[----:B------:R-:W-:Y:S02]  /*3ad0*/  SHF.L.U32 R12, R11, R12, RZ ;  /* 0x0000000c0b0c7219 */ /* 0x000fe400000006ff */
[----:B------:R-:W-:Y:S02]  /*3ae0*/  FSETP.NEU.FTZ.AND P0, PT, R9, R10, PT ;  /* 0x0000000a0900720b */ /* 0x000fe40003f1d000 */
[----:B------:R-:W-:Y:S02]  /*3af0*/  SEL R10, R13, RZ, P3 ;  /* 0x000000ff0d0a7207 */ /* 0x000fe40001800000 */
[----:B------:R-:W-:Y:S02]  /*3b00*/  ISETP.NE.AND P1, PT, R12, RZ, P1 ;  /* 0x000000ff0c00720c */ /* 0x000fe40000f25270 */
[----:B------:R-:W-:Y:S02]  /*3b10*/  SHF.R.U32.HI R10, RZ, R10, R11 ;  /* 0x0000000aff0a7219 */ /* 0x000fe4000001160b */
[----:B------:R-:W-:-:S02]  /*3b20*/  PLOP3.LUT P0, PT, P0, P1, PT, 0xf8, 0x8f ;  /* 0x00000000008f781c */ /* 0x000fc40000703f70 */
[----:B------:R-:W-:Y:S02]  /*3b30*/  SHF.R.U32.HI R12, RZ, 0x1, R10 ;  /* 0x00000001ff0c7819 */ /* 0x000fe4000001160a */
[----:B------:R-:W-:-:S04]  /*3b40*/  SEL R9, RZ, 0x1, !P0 ;  /* 0x00000001ff097807 */ /* 0x000fc80004000000 */
[----:B------:R-:W-:-:S04]  /*3b50*/  LOP3.LUT R9, R9, 0x1, R12, 0xf8, !PT ;  /* 0x0000000109097812 */ /* 0x000fc800078ef80c */
[----:B------:R-:W-:-:S05]  /*3b60*/  LOP3.LUT R9, R9, R10, RZ, 0xc0, !PT ;  /* 0x0000000a09097212 */ /* 0x000fca00078ec0ff */
[----:B------:R-:W-:-:S05]  /*3b70*/  IMAD.IADD R9, R12, 0x1, R9 ;  /* 0x000000010c097824 */ /* 0x000fca00078e0209 */
[----:B------:R-:W-:Y:S01]  /*3b80*/  LOP3.LUT R2, R9, R2, RZ, 0xfc, !PT ;  /* 0x0000000209027212 */ /* 0x000fe200078efcff */
[----:B------:R-:W-:Y:S06]  /*3b90*/  BRA `(.L_x_59) ;  /* 0x0000000000107947 */ /* 0x000fec0003800000 */
.L_x_58:
[----:B------:R-:W-:-:S04]  /*3ba0*/  LOP3.LUT R2, R2, 0x80000000, RZ, 0xc0, !PT ;  /* 0x8000000002027812 */ /* 0x000fc800078ec0ff */
[----:B------:R-:W-:Y:S01]  /*3bb0*/  LOP3.LUT R2, R2, 0x7f800000, RZ, 0xfc, !PT ;  /* 0x7f80000002027812 */ /* 0x000fe200078efcff */
[----:B------:R-:W-:Y:S06]  /*3bc0*/  BRA `(.L_x_59) ;  /* 0x0000000000047947 */ /* 0x000fec0003800000 */
.L_x_57:
[----:B------:R-:W-:-:S07]  /*3bd0*/  LEA R2, R9, R2, 0x17 ;  /* 0x0000000209027211 */ /* 0x000fce00078eb8ff */
.L_x_59:
[----:B------:R-:W-:Y:S05]  /*3be0*/  BSYNC.RECONVERGENT B4 ;  /* 0x0000000000047941 */ /* 0x000fea0003800200 */
.L_x_56:
[----:B------:R-:W-:Y:S05]  /*3bf0*/  BRA `(.L_x_60) ;  /* 0x0000000000207947 */ /* 0x000fea0003800000 */
.L_x_55:
[----:B------:R-:W-:-:S04]  /*3c00*/  LOP3.LUT R2, R12, 0x80000000, R11, 0x48, !PT ;  /* 0x800000000c027812 */ /* 0x000fc800078e480b */
[----:B------:R-:W-:Y:S01]  /*3c10*/  LOP3.LUT R2, R2, 0x7f800000, RZ, 0xfc, !PT ;  /* 0x7f80000002027812 */ /* 0x000fe200078efcff */
[----:B------:R-:W-:Y:S06]  /*3c20*/  BRA `(.L_x_60) ;  /* 0x0000000000147947 */ /* 0x000fec0003800000 */
.L_x_54:
[----:B------:R-:W-:Y:S01]  /*3c30*/  LOP3.LUT R2, R12, 0x80000000, R11, 0x48, !PT ;  /* 0x800000000c027812 */ /* 0x000fe200078e480b */
[----:B------:R-:W-:Y:S06]  /*3c40*/  BRA `(.L_x_60) ;  /* 0x00000000000c7947 */ /* 0x000fec0003800000 */
.L_x_53:
[----:B------:R-:W0:Y:S01]  /*3c50*/  MUFU.RSQ R2, -QNAN ;  /* 0xffc0000000027908 */ /* 0x000e220000001400 */
[----:B------:R-:W-:Y:S05]  /*3c60*/  BRA `(.L_x_60) ;  /* 0x0000000000047947 */ /* 0x000fea0003800000 */
.L_x_52:
[----:B------:R-:W-:-:S07]  /*3c70*/  FADD.FTZ R2, R2, R3 ;  /* 0x0000000302027221 */ /* 0x000fce0000010000 */
.L_x_60:
[----:B------:R-:W-:Y:S05]  /*3c80*/  BSYNC.RECONVERGENT B3 ;  /* 0x0000000000037941 */ /* 0x000fea0003800200 */
.L_x_50:
[----:B------:R-:W-:-:S04]  /*3c90*/  HFMA2 R9, -RZ, RZ, 0, 0 ;  /* 0x00000000ff097431 */ /* 0x000fc800000001ff */
[----:B0-----:R-:W-:Y:S05]  /*3ca0*/  RET.REL.NODEC R8 `(_Z25attention_fwd_bf16_simplePK13__nv_bfloat16S1_S1_PS_iiiiif) ;  /* 0xffffffc008d47950 */ /* 0x001fea0003c3ffff */
.L_x_61:
[----:B------:R-:W-:-:S00]  /*3cb0*/  BRA `(.L_x_61) ;  /* 0xfffffffc00fc7947 */ /* 0x000fc0000383ffff */
[----:B------:R-:W-:-:S00]  /*3cc0*/  NOP ;  /* 0x0000000000007918 */ /* 0x000fc00000000000 */
        /* <DEDUP_REMOVED lines=11> */
.L_x_62:


//--------------------- .nv.shared._Z25attention_fwd_bf16_simplePK13__nv_bfloat16S1_S1_PS_iiiiif --------------------------
	.section	.nv.shared._Z25attention_fwd_bf16_simplePK13__nv_bfloat16S1_S1_PS_iiiiif,"aw",@nobits
	.sectionflags	@""
	.align	16
	.zero		1024


//--------------------- .nv.shared.reserved.0     --------------------------
	.section	.nv.shared.reserved.0,"aw",@nobits
	.weak		__nv_reservedSMEM_offset_0_alias
	.size		__nv_reservedSMEM_offset_0_alias, 0, 64
	.other		__nv_reservedSMEM_offset_0_alias,@"STO_CUDA_RESERVED_SHARED STV_DEFAULT"
__nv_reservedSMEM_offset_0_alias:
	.zero		0
	.zero		64


//--------------------- .nv.constant0._Z25attention_fwd_bf16_simplePK13__nv_bfloat16S1_S1_PS_iiiiif --------------------------
	.section	.nv.constant0._Z25attention_fwd_bf16_simplePK13__nv_bfloat16S1_S1_PS_iiiiif,"a",@progbits
	.sectionflags	@""
	.align	4
.nv.constant0._Z25attention_fwd_bf16_simplePK13__nv_bfloat16S1_S1_PS_iiiiif:
	.zero		952


//--------------------- SYMBOLS --------------------------

	.type		.nv.reservedSmem.offset0,@object
	.size		.nv.reservedSmem.offset0,0x4
	.type		.nv.reservedSmem.cap,@object
	.size		.nv.reservedSmem.cap,0x4
